	.headerflags	@"EF_CUDA_TEXMODE_UNIFIED EF_CUDA_64BIT_ADDRESS EF_CUDA_ACCELERATORS EF_CUDA_SM90 EF_CUDA_VIRTUAL_SM(EF_CUDA_SM90)"
	.elftype	@"ET_EXEC"


//--------------------- .nv.info                  --------------------------
	.section	.nv.info,"",@"SHT_CUDA_INFO"
	.align	4


	//----- nvinfo : EIATTR_REGCOUNT
	.align		4
        /*0000*/ 	.byte	0x04, 0x2f
        /*0002*/ 	.short	(.L_2 - .L_1)
	.align		4
.L_1:
        /*0004*/ 	.word	index@(triton_)
        /*0008*/ 	.word	0x0000003c


	//----- nvinfo : EIATTR_MIN_STACK_SIZE
	.align		4
.L_2:
        /*000c*/ 	.byte	0x04, 0x12
        /*000e*/ 	.short	(.L_4 - .L_3)
	.align		4
.L_3:
        /*0010*/ 	.word	index@(triton_)
        /*0014*/ 	.word	0x00000000


	//----- nvinfo : EIATTR_FRAME_SIZE
	.align		4
.L_4:
        /*0018*/ 	.byte	0x04, 0x11
        /*001a*/ 	.short	(.L_6 - .L_5)
	.align		4
.L_5:
        /*001c*/ 	.word	index@(triton_)
        /*0020*/ 	.word	0x00000000


	//----- nvinfo : EIATTR_MIN_STACK_SIZE
	.align		4
.L_6:
        /*0024*/ 	.byte	0x04, 0x12
        /*0026*/ 	.short	(.L_8 - .L_7)
	.align		4
.L_7:
        /*0028*/ 	.word	index@(triton_)
        /*002c*/ 	.word	0x00000000
.L_8:


//--------------------- .nv.info.triton_          --------------------------
	.section	.nv.info.triton_,"",@"SHT_CUDA_INFO"
	.sectionflags	@""
	.align	4


	//----- nvinfo : EIATTR_CUDA_API_VERSION
	.align		4
        /*0000*/ 	.byte	0x04, 0x37
        /*0002*/ 	.short	(.L_10 - .L_9)
.L_9:
        /*0004*/ 	.word	0x0000007c


	//----- nvinfo : EIATTR_KPARAM_INFO
	.align		4
.L_10:
        /*0008*/ 	.byte	0x04, 0x17
        /*000a*/ 	.short	(.L_12 - .L_11)
.L_11:
        /*000c*/ 	.word	0x00000000
        /*0010*/ 	.short	0x000b
        /*0012*/ 	.short	0x0054
        /*0014*/ 	.byte	0x00, 0xf0, 0x11, 0x00


	//----- nvinfo : EIATTR_KPARAM_INFO
	.align		4
.L_12:
        /*0018*/ 	.byte	0x04, 0x17
        /*001a*/ 	.short	(.L_14 - .L_13)
.L_13:
        /*001c*/ 	.word	0x00000000
        /*0020*/ 	.short	0x000a
        /*0022*/ 	.short	0x0050
        /*0024*/ 	.byte	0x00, 0xf0, 0x11, 0x00


	//----- nvinfo : EIATTR_KPARAM_INFO
	.align		4
.L_14:
        /*0028*/ 	.byte	0x04, 0x17
        /*002a*/ 	.short	(.L_16 - .L_15)
.L_15:
        /*002c*/ 	.word	0x00000000
        /*0030*/ 	.short	0x0009
        /*0032*/ 	.short	0x0048
        /*0034*/ 	.byte	0x00, 0xf0, 0x21, 0x00


	//----- nvinfo : EIATTR_KPARAM_INFO
	.align		4
.L_16:
        /*0038*/ 	.byte	0x04, 0x17
        /*003a*/ 	.short	(.L_18 - .L_17)
.L_17:
        /*003c*/ 	.word	0x00000000
        /*0040*/ 	.short	0x0008
        /*0042*/ 	.short	0x0040
        /*0044*/ 	.byte	0x00, 0xf0, 0x21, 0x00


	//----- nvinfo : EIATTR_KPARAM_INFO
	.align		4
.L_18:
        /*0048*/ 	.byte	0x04, 0x17
        /*004a*/ 	.short	(.L_20 - .L_19)
.L_19:
        /*004c*/ 	.word	0x00000000
        /*0050*/ 	.short	0x0007
        /*0052*/ 	.short	0x0038
        /*0054*/ 	.byte	0x00, 0xf0, 0x21, 0x00


	//----- nvinfo : EIATTR_KPARAM_INFO
	.align		4
.L_20:
        /*0058*/ 	.byte	0x04, 0x17
        /*005a*/ 	.short	(.L_22 - .L_21)
.L_21:
        /*005c*/ 	.word	0x00000000
        /*0060*/ 	.short	0x0006
        /*0062*/ 	.short	0x0030
        /*0064*/ 	.byte	0x00, 0xf0, 0x21, 0x00


	//----- nvinfo : EIATTR_KPARAM_INFO
	.align		4
.L_22:
        /*0068*/ 	.byte	0x04, 0x17
        /*006a*/ 	.short	(.L_24 - .L_23)
.L_23:
        /*006c*/ 	.word	0x00000000
        /*0070*/ 	.short	0x0005
        /*0072*/ 	.short	0x0028
        /*0074*/ 	.byte	0x00, 0xf0, 0x21, 0x00


	//----- nvinfo : EIATTR_KPARAM_INFO
	.align		4
.L_24:
        /*0078*/ 	.byte	0x04, 0x17
        /*007a*/ 	.short	(.L_26 - .L_25)
.L_25:
        /*007c*/ 	.word	0x00000000
        /*0080*/ 	.short	0x0004
        /*0082*/ 	.short	0x0020
        /*0084*/ 	.byte	0x00, 0xf0, 0x21, 0x00


	//----- nvinfo : EIATTR_KPARAM_INFO
	.align		4
.L_26:
        /*0088*/ 	.byte	0x04, 0x17
        /*008a*/ 	.short	(.L_28 - .L_27)
.L_27:
        /*008c*/ 	.word	0x00000000
        /*0090*/ 	.short	0x0003
        /*0092*/ 	.short	0x0018
        /*0094*/ 	.byte	0x00, 0xf0, 0x21, 0x00


	//----- nvinfo : EIATTR_KPARAM_INFO
	.align		4
.L_28:
        /*0098*/ 	.byte	0x04, 0x17
        /*009a*/ 	.short	(.L_30 - .L_29)
.L_29:
        /*009c*/ 	.word	0x00000000
        /*00a0*/ 	.short	0x0002
        /*00a2*/ 	.short	0x0010
        /*00a4*/ 	.byte	0x00, 0xf0, 0x21, 0x00


	//----- nvinfo : EIATTR_KPARAM_INFO
	.align		4
.L_30:
        /*00a8*/ 	.byte	0x04, 0x17
        /*00aa*/ 	.short	(.L_32 - .L_31)
.L_31:
        /*00ac*/ 	.word	0x00000000
        /*00b0*/ 	.short	0x0001
        /*00b2*/ 	.short	0x0008
        /*00b4*/ 	.byte	0x00, 0xf0, 0x21, 0x00


	//----- nvinfo : EIATTR_KPARAM_INFO
	.align		4
.L_32:
        /*00b8*/ 	.byte	0x04, 0x17
        /*00ba*/ 	.short	(.L_34 - .L_33)
.L_33:
        /*00bc*/ 	.word	0x00000000
        /*00c0*/ 	.short	0x0000
        /*00c2*/ 	.short	0x0000
        /*00c4*/ 	.byte	0x00, 0xf0, 0x21, 0x00


	//----- nvinfo : EIATTR_SPARSE_MMA_MASK
	.align		4
.L_34:
        /*00c8*/ 	.byte	0x03, 0x50
        /*00ca*/ 	.short	0x0000


	//----- nvinfo : EIATTR_MAXREG_COUNT
	.align		4
        /*00cc*/ 	.byte	0x03, 0x1b
        /*00ce*/ 	.short	0x00ff


	//----- nvinfo : EIATTR_COOP_GROUP_MASK_REGIDS
	.align		4
        /*00d0*/ 	.byte	0x04, 0x29
        /*00d2*/ 	.short	(.L_36 - .L_35)


	//   ....[0]....
.L_35:
        /*00d4*/ 	.word	0xffffffff


	//   ....[1]....
        /*00d8*/ 	.word	0xffffffff


	//   ....[2]....
        /*00dc*/ 	.word	0xffffffff


	//   ....[3]....
        /*00e0*/ 	.word	0xffffffff


	//   ....[4]....
        /*00e4*/ 	.word	0xffffffff


	//   ....[5]....
        /*00e8*/ 	.word	0xffffffff


	//   ....[6]....
        /*00ec*/ 	.word	0xffffffff


	//   ....[7]....
        /*00f0*/ 	.word	0xffffffff


	//   ....[8]....
        /*00f4*/ 	.word	0xffffffff


	//   ....[9]....
        /*00f8*/ 	.word	0xffffffff


	//----- nvinfo : EIATTR_COOP_GROUP_INSTR_OFFSETS
	.align		4
.L_36:
        /*00fc*/ 	.byte	0x04, 0x28
        /*00fe*/ 	.short	(.L_38 - .L_37)


	//   ....[0]....
.L_37:
        /*0100*/ 	.word	0x000007b0


	//   ....[1]....
        /*0104*/ 	.word	0x000007c0


	//   ....[2]....
        /*0108*/ 	.word	0x000007f0


	//   ....[3]....
        /*010c*/ 	.word	0x00000800


	//   ....[4]....
        /*0110*/ 	.word	0x00000830


	//   ....[5]....
        /*0114*/ 	.word	0x00000840


	//   ....[6]....
        /*0118*/ 	.word	0x00000860


	//   ....[7]....
        /*011c*/ 	.word	0x00000880


	//   ....[8]....
        /*0120*/ 	.word	0x000008a0


	//   ....[9]....
        /*0124*/ 	.word	0x000008c0


	//----- nvinfo : EIATTR_EXIT_INSTR_OFFSETS
	.align		4
.L_38:
        /*0128*/ 	.byte	0x04, 0x1c
        /*012a*/ 	.short	(.L_40 - .L_39)


	//   ....[0]....
.L_39:
        /*012c*/ 	.word	0x00001ed0


	//----- nvinfo : EIATTR_MAX_THREADS
	.align		4
.L_40:
        /*0130*/ 	.byte	0x04, 0x05
        /*0132*/ 	.short	(.L_42 - .L_41)
.L_41:
        /*0134*/ 	.word	0x00000100
        /*0138*/ 	.word	0x00000001
        /*013c*/ 	.word	0x00000001


	//----- nvinfo : EIATTR_CBANK_PARAM_SIZE
	.align		4
.L_42:
        /*0140*/ 	.byte	0x03, 0x19
        /*0142*/ 	.short	0x0058


	//----- nvinfo : EIATTR_PARAM_CBANK
	.align		4
        /*0144*/ 	.byte	0x04, 0x0a
        /*0146*/ 	.short	(.L_44 - .L_43)
	.align		4
.L_43:
        /*0148*/ 	.word	index@(.nv.constant0.triton_)
        /*014c*/ 	.short	0x0210
        /*014e*/ 	.short	0x0058


	//----- nvinfo : EIATTR_SW_WAR
	.align		4
.L_44:
        /*0150*/ 	.byte	0x04, 0x36
        /*0152*/ 	.short	(.L_46 - .L_45)
.L_45:
        /*0154*/ 	.word	0x00000008
.L_46:


//--------------------- .nv.callgraph             --------------------------
	.section	.nv.callgraph,"",@"SHT_CUDA_CALLGRAPH"
	.align	4
	.sectionentsize	8
	.align		4
        /*0000*/ 	.word	0x00000000
	.align		4
        /*0004*/ 	.word	0xffffffff
	.align		4
        /*0008*/ 	.word	0x00000000
	.align		4
        /*000c*/ 	.word	0xfffffffe
	.align		4
        /*0010*/ 	.word	0x00000000
	.align		4
        /*0014*/ 	.word	0xfffffffd
	.align		4
        /*0018*/ 	.word	0x00000000
	.align		4
        /*001c*/ 	.word	0xfffffffc


//--------------------- .nv.constant4             --------------------------
	.section	.nv.constant4,"a",@progbits
	.align	8
	.align		8
.nv.constant4:
        /*0000*/ 	.dword	_$_str


//--------------------- .text.triton_             --------------------------
	.section	.text.triton_,"ax",@progbits
	.sectionflags	@"SHF_BARRIERS=1"
	.align	128
        .global         triton_
        .type           triton_,@function
        .size           triton_,(.L_x_2 - triton_)
        .other          triton_,@"STO_CUDA_ENTRY STV_DEFAULT"
triton_:
.text.triton_:
[----:B------:R-:W0:Y:S01]  /*0000*/  LDC R1, c[0x0][0x28] ;  /* 0x00000a00ff017b82 */ /* 0x000e220000000800 */
[----:B------:R-:W1:Y:S07]  /*0010*/  S2R R4, SR_TID.X ;  /* 0x0000000000047919 */ /* 0x000e6e0000002100 */
[----:B------:R-:W2:Y:S01]  /*0020*/  LDC.64 R8, c[0x0][0x220] ;  /* 0x00008800ff087b82 */ /* 0x000ea20000000a00 */
[----:B------:R-:W-:Y:S01]  /*0030*/  ULDC UR7, c[0x0][0x260] ;  /* 0x0000980000077ab9 */ /* 0x000fe20000000800 */
[----:B------:R-:W-:Y:S01]  /*0040*/  ULDC.64 UR4, c[0x0][0x220] ;  /* 0x0000880000047ab9 */ /* 0x000fe20000000a00 */
[----:B------:R-:W3:Y:S01]  /*0050*/  S2R R7, SR_CTAID.X ;  /* 0x0000000000077919 */ /* 0x000ee20000002500 */
[----:B------:R-:W-:-:S04]  /*0060*/  ULDC.64 UR8, c[0x0][0x208] ;  /* 0x0000820000087ab9 */ /* 0x000fc80000000a00 */
[----:B------:R-:W4:Y:S08]  /*0070*/  LDC.64 R10, c[0x0][0x228] ;  /* 0x00008a00ff0a7b82 */ /* 0x000f300000000a00 */
[----:B------:R-:W5:Y:S08]  /*0080*/  LDC.64 R14, c[0x0][0x230] ;  /* 0x00008c00ff0e7b82 */ /* 0x000f700000000a00 */
[----:B------:R-:W4:Y:S01]  /*0090*/  LDC.64 R18, c[0x0][0x238] ;  /* 0x00008e00ff127b82 */ /* 0x000f220000000a00 */
[----:B------:R-:W-:Y:S01]  /*00a0*/  IMAD.MOV.U32 R20, RZ, RZ, RZ ;  /* 0x000000ffff147224 */ /* 0x000fe200078e00ff */
[----:B------:R-:W-:Y:S01]  /*00b0*/  CS2R R22, SRZ ;  /* 0x0000000000167805 */ /* 0x000fe2000001ff00 */
[----:B------:R-:W-:-:S05]  /*00c0*/  ULDC.64 UR10, c[0x0][0x238] ;  /* 0x00008e00000a7ab9 */ /* 0x000fca0000000a00 */
[----:B------:R-:W2:Y:S01]  /*00d0*/  S2UR UR6, SR_CgaCtaId ;  /* 0x00000000000679c3 */ /* 0x000ea20000008800 */
[----:B-1----:R-:W-:Y:S01]  /*00e0*/  SHF.R.U32.HI R2, RZ, 0x5, R4 ;  /* 0x00000005ff027819 */ /* 0x002fe20000011604 */
[----:B------:R-:W-:Y:S01]  /*00f0*/  IMAD.SHL.U32 R0, R4, 0x2, RZ ;  /* 0x0000000204007824 */ /* 0x000fe200078e00ff */
[----:B------:R-:W-:Y:S01]  /*0100*/  UPLOP3.LUT UP0, UPT, UPT, UPT, UPT, 0x80, 0x0 ;  /* 0x000000000000789c */ /* 0x000fe20003f0f070 */
[----:B---3--:R-:W-:Y:S01]  /*0110*/  IMAD.SHL.U32 R7, R7, 0x8, RZ ;  /* 0x0000000807077824 */ /* 0x008fe200078e00ff */
[----:B------:R-:W-:Y:S01]  /*0120*/  SGXT.U32 R2, R2, 0x3 ;  /* 0x000000030202781a */ /* 0x000fe20000000000 */
[----:B------:R-:W-:Y:S01]  /*0130*/  ULDC.64 UR12, c[0x0][0x228] ;  /* 0x00008a00000c7ab9 */ /* 0x000fe20000000a00 */
[----:B------:R-:W-:Y:S01]  /*0140*/  LOP3.LUT R0, R0, 0x3e, RZ, 0xc0, !PT ;  /* 0x0000003e00007812 */ /* 0x000fe200078ec0ff */
[----:B------:R-:W-:Y:S01]  /*0150*/  ULDC.64 UR14, c[0x0][0x238] ;  /* 0x00008e00000e7ab9 */ /* 0x000fe20000000a00 */
[----:B------:R-:W-:-:S04]  /*0160*/  LOP3.LUT R6, R7, R2, RZ, 0xfc, !PT ;  /* 0x0000000207067212 */ /* 0x000fc800078efcff */
[C---:B------:R-:W-:Y:S01]  /*0170*/  ISETP.GE.AND P1, PT, R6.reuse, UR7, PT ;  /* 0x0000000706007c0c */ /* 0x040fe2000bf26270 */
[----:B------:R-:W-:-:S04]  /*0180*/  IMAD.HI R13, R6, 0x2aaaaaab, RZ ;  /* 0x2aaaaaab060d7827 */ /* 0x000fc800078e02ff */
[----:B------:R-:W-:Y:S01]  /*0190*/  IMAD.SHL.U32 R3, R6, 0x80, RZ ;  /* 0x0000008006037824 */ /* 0x000fe200078e00ff */
[----:B------:R-:W-:-:S04]  /*01a0*/  SHF.R.U32.HI R12, RZ, 0x1f, R13 ;  /* 0x0000001fff0c7819 */ /* 0x000fc8000001160d */
[----:B------:R-:W-:Y:S02]  /*01b0*/  LEA.HI.SX32 R13, R13, R12, 0x1e ;  /* 0x0000000c0d0d7211 */ /* 0x000fe400078ff2ff */
[----:B------:R-:W-:Y:S02]  /*01c0*/  LOP3.LUT R17, R0, R3, RZ, 0xfc, !PT ;  /* 0x0000000300117212 */ /* 0x000fe400078efcff */
[----:B------:R-:W-:Y:S01]  /*01d0*/  SHF.R.S32.HI R16, RZ, 0x1f, R3 ;  /* 0x0000001fff107819 */ /* 0x000fe20000011403 */
[----:B------:R-:W-:Y:S02]  /*01e0*/  IMAD R5, R13, -0x18, R6 ;  /* 0xffffffe80d057824 */ /* 0x000fe400078e0206 */
[C---:B------:R-:W-:Y:S01]  /*01f0*/  IMAD.SHL.U32 R24, R17.reuse, 0x2, RZ ;  /* 0x0000000211187824 */ /* 0x040fe200078e00ff */
[----:B------:R-:W-:Y:S01]  /*0200*/  SHF.L.U64.HI R25, R17, 0x1, R16 ;  /* 0x0000000111197819 */ /* 0x000fe20000010210 */
[----:B------:R-:W-:Y:S01]  /*0210*/  IMAD.MOV.U32 R6, RZ, RZ, RZ ;  /* 0x000000ffff067224 */ /* 0x000fe200078e00ff */
[----:B------:R-:W-:Y:S01]  /*0220*/  SHF.L.U32 R5, R5, 0x7, RZ ;  /* 0x0000000705057819 */ /* 0x000fe200000006ff */
[----:B--2---:R-:W-:-:S03]  /*0230*/  IMAD.WIDE R8, R17, 0x2, R8 ;  /* 0x0000000211087825 */ /* 0x004fc600078e0208 */
[----:B------:R-:W-:Y:S01]  /*0240*/  LOP3.LUT R21, R0, R5, RZ, 0xfc, !PT ;  /* 0x0000000500157212 */ /* 0x000fe200078efcff */
[----:B------:R-:W-:Y:S01]  /*0250*/  IMAD.MOV.U32 R12, RZ, RZ, RZ ;  /* 0x000000ffff0c7224 */ /* 0x000fe200078e00ff */
[----:B------:R-:W-:Y:S01]  /*0260*/  IADD3 R16, P0, R24, UR4, RZ ;  /* 0x0000000418107c10 */ /* 0x000fe2000ff1e0ff */
[----:B-----5:R-:W-:Y:S01]  /*0270*/  IMAD.WIDE R14, R17, 0x2, R14 ;  /* 0x00000002110e7825 */ /* 0x020fe200078e020e */
[----:B------:R1:W2:Y:S03]  /*0280*/  @!P1 LDG.E.EL R6, desc[UR8][R8.64] ;  /* 0x0000000808069981 */ /* 0x0002a6000c2e1900 */
[C---:B----4-:R-:W-:Y:S01]  /*0290*/  IMAD.WIDE R10, R21.reuse, 0x2, R10 ;  /* 0x00000002150a7825 */ /* 0x050fe200078e020a */
[----:B------:R-:W-:Y:S01]  /*02a0*/  IADD3.X R17, R25, UR5, RZ, P0, !PT ;  /* 0x0000000519117c10 */ /* 0x000fe200087fe4ff */
[----:B------:R-:W-:Y:S01]  /*02b0*/  ULDC.64 UR4, c[0x0][0x230] ;  /* 0x00008c0000047ab9 */ /* 0x000fe20000000a00 */
[----:B------:R-:W3:Y:S04]  /*02c0*/  @!P1 LDG.E.EL R20, desc[UR8][R14.64] ;  /* 0x000000080e149981 */ /* 0x000ee8000c2e1900 */
[----:B------:R4:W5:Y:S01]  /*02d0*/  @!P1 LDG.E.EL R12, desc[UR8][R10.64] ;  /* 0x000000080a0c9981 */ /* 0x000962000c2e1900 */
[----:B01----:R-:W-:Y:S01]  /*02e0*/  IMAD.WIDE R8, R21, 0x2, R18 ;  /* 0x0000000215087825 */ /* 0x003fe200078e0212 */
[----:B------:R-:W-:-:S02]  /*02f0*/  IADD3 R18, P0, R24, UR4, RZ ;  /* 0x0000000418127c10 */ /* 0x000fc4000ff1e0ff */
[----:B------:R-:W-:Y:S01]  /*0300*/  SHF.R.S32.HI R24, RZ, 0x1f, R5 ;  /* 0x0000001fff187819 */ /* 0x000fe20000011405 */
[----:B------:R-:W3:Y:S01]  /*0310*/  @!P1 LDG.E.EL R23, desc[UR8][R16.64+0x80] ;  /* 0x0000800810179981 */ /* 0x000ee2000c2e1900 */
[----:B------:R-:W-:Y:S01]  /*0320*/  IADD3.X R19, R25, UR5, RZ, P0, !PT ;  /* 0x0000000519137c10 */ /* 0x000fe200087fe4ff */
[----:B------:R-:W-:Y:S02]  /*0330*/  ULDC.64 UR4, c[0x0][0x228] ;  /* 0x00008a0000047ab9 */ /* 0x000fe40000000a00 */
[----:B------:R0:W3:Y:S01]  /*0340*/  @!P1 LDG.E.EL R22, desc[UR8][R8.64] ;  /* 0x0000000808169981 */ /* 0x0000e2000c2e1900 */
[C---:B----4-:R-:W-:Y:S02]  /*0350*/  SHF.L.U32 R11, R21.reuse, 0x1, RZ ;  /* 0x00000001150b7819 */ /* 0x050fe400000006ff */
[----:B------:R-:W-:Y:S01]  /*0360*/  SHF.L.U64.HI R24, R21, 0x1, R24 ;  /* 0x0000000115187819 */ /* 0x000fe20000010218 */
[----:B------:R-:W-:Y:S01]  /*0370*/  IMAD.MOV.U32 R21, RZ, RZ, RZ ;  /* 0x000000ffff157224 */ /* 0x000fe200078e00ff */
[----:B------:R-:W-:Y:S01]  /*0380*/  IADD3 R10, P0, R11, UR4, RZ ;  /* 0x000000040b0a7c10 */ /* 0x000fe2000ff1e0ff */
[----:B------:R-:W-:Y:S01]  /*0390*/  IMAD.MOV.U32 R15, RZ, RZ, RZ ;  /* 0x000000ffff0f7224 */ /* 0x000fe200078e00ff */
[----:B0-----:R-:W-:-:S03]  /*03a0*/  IADD3 R8, P2, R11, UR10, RZ ;  /* 0x0000000a0b087c10 */ /* 0x001fc6000ff5e0ff */
[----:B------:R-:W4:Y:S01]  /*03b0*/  @!P1 LDG.E.EL R21, desc[UR8][R18.64+0x80] ;  /* 0x0000800812159981 */ /* 0x000f22000c2e1900 */
[----:B------:R-:W-:Y:S01]  /*03c0*/  IADD3.X R11, R24, UR5, RZ, P0, !PT ;  /* 0x00000005180b7c10 */ /* 0x000fe200087fe4ff */
[----:B------:R-:W-:Y:S01]  /*03d0*/  IMAD.MOV.U32 R16, RZ, RZ, RZ ;  /* 0x000000ffff107224 */ /* 0x000fe200078e00ff */
[----:B------:R-:W-:Y:S02]  /*03e0*/  IADD3.X R9, R24, UR11, RZ, P2, !PT ;  /* 0x0000000b18097c10 */ /* 0x000fe400097fe4ff */
[----:B------:R-:W-:Y:S01]  /*03f0*/  LOP3.LUT P3, RZ, R4, 0x8, RZ, 0xc0, !PT ;  /* 0x0000000804ff7812 */ /* 0x000fe2000786c0ff */
[----:B------:R-:W4:Y:S01]  /*0400*/  @!P1 LDG.E.EL R15, desc[UR8][R10.64+0x80] ;  /* 0x000080080a0f9981 */ /* 0x000f22000c2e1900 */
[----:B------:R-:W-:Y:S01]  /*0410*/  UMOV UR5, 0x400 ;  /* 0x0000040000057882 */ /* 0x000fe20000000000 */
[----:B------:R-:W-:Y:S01]  /*0420*/  SHF.L.U32 R13, R13, 0x7, RZ ;  /* 0x000000070d0d7819 */ /* 0x000fe200000006ff */
[----:B------:R-:W-:Y:S01]  /*0430*/  UMOV UR4, URZ ;  /* 0x0000003f00047c82 */ /* 0x000fe20008000000 */
[----:B------:R0:W4:Y:S01]  /*0440*/  @!P1 LDG.E.EL R16, desc[UR8][R8.64+0x80] ;  /* 0x0000800808109981 */ /* 0x000122000c2e1900 */
[----:B------:R-:W-:Y:S01]  /*0450*/  UPRMT UR5, UR6, 0x654, UR5 ;  /* 0x0000065406057896 */ /* 0x000fe20008000005 */
[----:B------:R-:W-:Y:S01]  /*0460*/  ULDC.64 UR10, c[0x0][0x220] ;  /* 0x00008800000a7ab9 */ /* 0x000fe20000000a00 */
[----:B--2---:R-:W-:-:S04]  /*0470*/  SEL R6, R6, RZ, !P1 ;  /* 0x000000ff06067207 */ /* 0x004fc80004800000 */
[----:B------:R-:W-:Y:S02]  /*0480*/  SHF.L.U32 R17, R6, 0x10, RZ ;  /* 0x0000001006117819 */ /* 0x000fe400000006ff */
[----:B-----5:R-:W-:Y:S02]  /*0490*/  SEL R14, R12, RZ, !P1 ;  /* 0x000000ff0c0e7207 */ /* 0x020fe40004800000 */
[----:B------:R-:W-:Y:S02]  /*04a0*/  PRMT R12, R6, 0x7632, R12 ;  /* 0x00007632060c7816 */ /* 0x000fe4000000000c */
[----:B------:R-:W-:Y:S02]  /*04b0*/  PRMT R6, R14, 0x7632, R6 ;  /* 0x000076320e067816 */ /* 0x000fe40000000006 */
[----:B---3--:R-:W-:Y:S02]  /*04c0*/  SEL R20, R20, RZ, !P1 ;  /* 0x000000ff14147207 */ /* 0x008fe40004800000 */
[----:B------:R-:W-:Y:S01]  /*04d0*/  SEL R22, R22, RZ, !P1 ;  /* 0x000000ff16167207 */ /* 0x000fe20004800000 */
[----:B------:R-:W-:Y:S01]  /*04e0*/  IMAD.U32 R12, R12, 0x10000, RZ ;  /* 0x000100000c0c7824 */ /* 0x000fe200078e00ff */
[----:B0-----:R-:W-:Y:S01]  /*04f0*/  SHF.L.U32 R9, R20, 0x10, RZ ;  /* 0x0000001014097819 */ /* 0x001fe200000006ff */
[----:B------:R-:W-:Y:S01]  /*0500*/  IMAD.U32 R11, R6, 0x10000, RZ ;  /* 0x00010000060b7824 */ /* 0x000fe200078e00ff */
[----:B------:R-:W-:Y:S01]  /*0510*/  SEL R23, R23, RZ, !P1 ;  /* 0x000000ff17177207 */ /* 0x000fe20004800000 */
[----:B------:R-:W-:-:S02]  /*0520*/  IMAD.U32 R6, R22, 0x10000, RZ ;  /* 0x0001000016067824 */ /* 0x000fc400078e00ff */
[----:B------:R-:W-:Y:S02]  /*0530*/  FADD R12, R12, R11 ;  /* 0x0000000b0c0c7221 */ /* 0x000fe40000000000 */
[--C-:B------:R-:W-:Y:S01]  /*0540*/  FADD R11, R9, R6.reuse ;  /* 0x00000006090b7221 */ /* 0x100fe20000000000 */
[----:B------:R-:W-:Y:S02]  /*0550*/  PRMT R6, R23, 0x7632, R6 ;  /* 0x0000763217067816 */ /* 0x000fe40000000006 */
[----:B----4-:R-:W-:Y:S01]  /*0560*/  SEL R21, R21, RZ, !P1 ;  /* 0x000000ff15157207 */ /* 0x010fe20004800000 */
[----:B------:R-:W-:Y:S01]  /*0570*/  IMAD.U32 R14, R14, 0x10000, RZ ;  /* 0x000100000e0e7824 */ /* 0x000fe200078e00ff */
[----:B------:R-:W-:Y:S02]  /*0580*/  PRMT R20, R20, 0x7632, R20 ;  /* 0x0000763214147816 */ /* 0x000fe40000000014 */
[----:B------:R-:W-:Y:S01]  /*0590*/  SEL R15, R15, RZ, !P1 ;  /* 0x000000ff0f0f7207 */ /* 0x000fe20004800000 */
[----:B------:R-:W-:Y:S01]  /*05a0*/  IMAD.U32 R10, R6, 0x10000, RZ ;  /* 0x00010000060a7824 */ /* 0x000fe200078e00ff */
[----:B------:R-:W-:-:S02]  /*05b0*/  PRMT R8, R21, 0x7632, R8 ;  /* 0x0000763215087816 */ /* 0x000fc40000000008 */
[----:B------:R-:W-:Y:S02]  /*05c0*/  PRMT R22, R22, 0x7632, R22 ;  /* 0x0000763216167816 */ /* 0x000fe40000000016 */
[----:B------:R-:W-:Y:S02]  /*05d0*/  SEL R16, R16, RZ, !P1 ;  /* 0x000000ff10107207 */ /* 0x000fe40004800000 */
[----:B------:R-:W-:Y:S01]  /*05e0*/  PRMT R6, R15, 0x7632, R6 ;  /* 0x000076320f067816 */ /* 0x000fe20000000006 */
[----:B------:R-:W-:Y:S01]  /*05f0*/  FADD R17, R17, R14 ;  /* 0x0000000e11117221 */ /* 0x000fe20000000000 */
[----:B------:R-:W-:Y:S01]  /*0600*/  IMAD.U32 R25, R8, 0x10000, RZ ;  /* 0x0001000008197824 */ /* 0x000fe200078e00ff */
[----:B------:R-:W-:Y:S01]  /*0610*/  PRMT R8, R16, 0x7632, R8 ;  /* 0x0000763210087816 */ /* 0x000fe20000000008 */
[----:B------:R-:W-:Y:S01]  /*0620*/  IMAD.U32 R9, R20, 0x10000, RZ ;  /* 0x0001000014097824 */ /* 0x000fe200078e00ff */
[----:B------:R-:W-:Y:S01]  /*0630*/  SHF.L.U32 R14, R15, 0x10, RZ ;  /* 0x000000100f0e7819 */ /* 0x000fe200000006ff */
[----:B------:R-:W-:-:S02]  /*0640*/  IMAD.U32 R22, R22, 0x10000, RZ ;  /* 0x0001000016167824 */ /* 0x000fc400078e00ff */
[----:B------:R-:W-:Y:S02]  /*0650*/  IMAD.U32 R23, R23, 0x10000, RZ ;  /* 0x0001000017177824 */ /* 0x000fe400078e00ff */
[----:B------:R-:W-:Y:S01]  /*0660*/  IMAD.U32 R19, R6, 0x10000, RZ ;  /* 0x0001000006137824 */ /* 0x000fe200078e00ff */
[----:B------:R-:W-:Y:S01]  /*0670*/  SHF.L.U32 R21, R21, 0x10, RZ ;  /* 0x0000001015157819 */ /* 0x000fe200000006ff */
[----:B------:R-:W-:Y:S02]  /*0680*/  IMAD.U32 R16, R16, 0x10000, RZ ;  /* 0x0001000010107824 */ /* 0x000fe400078e00ff */
[----:B------:R-:W-:Y:S01]  /*0690*/  FADD R15, R9, R22 ;  /* 0x00000016090f7221 */ /* 0x000fe20000000000 */
[----:B------:R-:W-:Y:S02]  /*06a0*/  IMAD.U32 R8, R8, 0x10000, RZ ;  /* 0x0001000008087824 */ /* 0x000fe400078e00ff */
[----:B------:R-:W-:Y:S01]  /*06b0*/  FADD R6, R23, R14 ;  /* 0x0000000e17067221 */ /* 0x000fe20000000000 */
[----:B------:R-:W-:Y:S01]  /*06c0*/  FADD R9, R10, R19 ;  /* 0x000000130a097221 */ /* 0x000fe20000000000 */
[----:B------:R-:W-:Y:S01]  /*06d0*/  FADD R16, R21, R16 ;  /* 0x0000001015107221 */ /* 0x000fe20000000000 */
[----:B------:R-:W-:Y:S01]  /*06e0*/  FADD R8, R25, R8 ;  /* 0x0000000819087221 */ /* 0x000fe20000000000 */
[----:B------:R-:W-:Y:S01]  /*06f0*/  FMUL R6, R6, R6 ;  /* 0x0000000606067220 */ /* 0x000fe20000400000 */
[----:B------:R-:W-:Y:S01]  /*0700*/  FMUL R9, R9, R9 ;  /* 0x0000000909097220 */ /* 0x000fe20000400000 */
[----:B------:R-:W-:Y:S01]  /*0710*/  FMUL R16, R16, R16 ;  /* 0x0000001010107220 */ /* 0x000fe20000400000 */
[----:B------:R-:W-:Y:S01]  /*0720*/  FMUL R8, R8, R8 ;  /* 0x0000000808087220 */ /* 0x000fe20000400000 */
[----:B------:R-:W-:Y:S01]  /*0730*/  FFMA R6, R17, R17, R6 ;  /* 0x0000001111067223 */ /* 0x000fe20000000006 */
[----:B------:R-:W-:Y:S01]  /*0740*/  FFMA R9, R12, R12, R9 ;  /* 0x0000000c0c097223 */ /* 0x000fe20000000009 */
[----:B------:R-:W-:Y:S01]  /*0750*/  FFMA R16, R11, R11, R16 ;  /* 0x0000000b0b107223 */ /* 0x000fe20000000010 */
[----:B------:R-:W-:-:S02]  /*0760*/  FFMA R11, R15, R15, R8 ;  /* 0x0000000f0f0b7223 */ /* 0x000fc40000000008 */
[----:B------:R-:W-:Y:S02]  /*0770*/  FADD R6, R6, R9 ;  /* 0x0000000906067221 */ /* 0x000fe40000000000 */
[----:B------:R-:W-:-:S03]  /*0780*/  FADD R11, R16, R11 ;  /* 0x0000000b100b7221 */ /* 0x000fc60000000000 */
[----:B------:R-:W-:Y:S02]  /*0790*/  FSEL R6, R6, RZ, !P1 ;  /* 0x000000ff06067208 */ /* 0x000fe40004800000 */
[----:B------:R-:W-:-:S03]  /*07a0*/  FSEL R10, R11, RZ, !P1 ;  /* 0x000000ff0b0a7208 */ /* 0x000fc60004800000 */
[----:B------:R-:W0:Y:S04]  /*07b0*/  SHFL.BFLY PT, R9, R6, 0x10, 0x1f ;  /* 0x0e001f0006097f89 */ /* 0x000e2800000e0000 */
[----:B------:R-:W1:Y:S01]  /*07c0*/  SHFL.BFLY PT, R11, R10, 0x10, 0x1f ;  /* 0x0e001f000a0b7f89 */ /* 0x000e6200000e0000 */
[----:B0-----:R-:W-:Y:S01]  /*07d0*/  FADD R9, R6, R9 ;  /* 0x0000000906097221 */ /* 0x001fe20000000000 */
[----:B-1----:R-:W-:-:S04]  /*07e0*/  FADD R12, R10, R11 ;  /* 0x0000000b0a0c7221 */ /* 0x002fc80000000000 */
[----:B------:R-:W0:Y:S04]  /*07f0*/  SHFL.BFLY PT, R8, R9, 0x8, 0x1f ;  /* 0x0d001f0009087f89 */ /* 0x000e2800000e0000 */
[----:B------:R-:W1:Y:S01]  /*0800*/  SHFL.BFLY PT, R11, R12, 0x8, 0x1f ;  /* 0x0d001f000c0b7f89 */ /* 0x000e6200000e0000 */
[----:B0-----:R-:W-:Y:S01]  /*0810*/  FADD R8, R9, R8 ;  /* 0x0000000809087221 */ /* 0x001fe20000000000 */
[----:B-1----:R-:W-:-:S04]  /*0820*/  FADD R14, R12, R11 ;  /* 0x0000000b0c0e7221 */ /* 0x002fc80000000000 */
[----:B------:R-:W0:Y:S04]  /*0830*/  SHFL.BFLY PT, R11, R8, 0x4, 0x1f ;  /* 0x0c801f00080b7f89 */ /* 0x000e2800000e0000 */
[----:B------:R-:W1:Y:S01]  /*0840*/  SHFL.BFLY PT, R15, R14, 0x4, 0x1f ;  /* 0x0c801f000e0f7f89 */ /* 0x000e6200000e0000 */
[----:B0-----:R-:W-:-:S05]  /*0850*/  FADD R11, R8, R11 ;  /* 0x0000000b080b7221 */ /* 0x001fca0000000000 */
[----:B------:R-:W0:Y:S01]  /*0860*/  SHFL.BFLY PT, R6, R11, 0x2, 0x1f ;  /* 0x0c401f000b067f89 */ /* 0x000e2200000e0000 */
[----:B-1----:R-:W-:-:S05]  /*0870*/  FADD R15, R14, R15 ;  /* 0x0000000f0e0f7221 */ /* 0x002fca0000000000 */
[----:B------:R-:W1:Y:S01]  /*0880*/  SHFL.BFLY PT, R16, R15, 0x2, 0x1f ;  /* 0x0c401f000f107f89 */ /* 0x000e6200000e0000 */
[----:B0-----:R-:W-:-:S05]  /*0890*/  FADD R10, R11, R6 ;  /* 0x000000060b0a7221 */ /* 0x001fca0000000000 */
[----:B------:R-:W0:Y:S01]  /*08a0*/  SHFL.BFLY PT, R9, R10, 0x1, 0x1f ;  /* 0x0c201f000a097f89 */ /* 0x000e2200000e0000 */
[----:B-1----:R-:W-:-:S05]  /*08b0*/  FADD R16, R15, R16 ;  /* 0x000000100f107221 */ /* 0x002fca0000000000 */
[----:B------:R-:W1:Y:S01]  /*08c0*/  SHFL.BFLY PT, R17, R16, 0x1, 0x1f ;  /* 0x0c201f0010117f89 */ /* 0x000e6200000e0000 */
[----:B------:R-:W-:Y:S02]  /*08d0*/  LOP3.LUT R6, R7, 0x7, R4, 0xf8, !PT ;  /* 0x0000000707067812 */ /* 0x000fe400078ef804 */
[--C-:B------:R-:W-:Y:S02]  /*08e0*/  SHF.R.U32.HI R7, RZ, 0x3, R4.reuse ;  /* 0x00000003ff077819 */ /* 0x100fe40000011604 */
[----:B------:R-:W-:Y:S01]  /*08f0*/  SHF.R.U32.HI R14, RZ, 0x3, R4 ;  /* 0x00000003ff0e7819 */ /* 0x000fe20000011604 */
[----:B------:R-:W-:Y:S01]  /*0900*/  IMAD.HI R8, R6, 0x2aaaaaab, RZ ;  /* 0x2aaaaaab06087827 */ /* 0x000fe200078e02ff */
[----:B------:R-:W-:Y:S02]  /*0910*/  LOP3.LUT R12, R7, 0x1, RZ, 0xc0, !PT ;  /* 0x00000001070c7812 */ /* 0x000fe400078ec0ff */
[----:B------:R-:W-:Y:S02]  /*0920*/  SGXT.U32 R11, R14, 0x1 ;  /* 0x000000010e0b781a */ /* 0x000fe40000000000 */
[----:B------:R-:W-:Y:S01]  /*0930*/  SHF.R.U32.HI R7, RZ, 0x1f, R8 ;  /* 0x0000001fff077819 */ /* 0x000fe20000011608 */
[----:B0-----:R-:W-:Y:S01]  /*0940*/  FADD R9, R10, R9 ;  /* 0x000000090a097221 */ /* 0x001fe20000000000 */
[----:B------:R-:W-:Y:S01]  /*0950*/  HFMA2.MMA R10, -RZ, RZ, 1, 0 ;  /* 0x3c000000ff0a7435 */ /* 0x000fe200000001ff */
[----:B------:R-:W-:-:S02]  /*0960*/  ISETP.NE.AND P2, PT, R11, RZ, PT ;  /* 0x000000ff0b00720c */ /* 0x000fc40003f45270 */
[----:B------:R-:W-:Y:S01]  /*0970*/  LEA.HI R11, R8, R7, RZ, 0x1e ;  /* 0x00000007080b7211 */ /* 0x000fe200078ff0ff */
[----:B-1----:R-:W-:Y:S01]  /*0980*/  FADD R17, R16, R17 ;  /* 0x0000001110117221 */ /* 0x002fe20000000000 */
[----:B------:R-:W-:Y:S02]  /*0990*/  LOP3.LUT R7, R4, 0x1f, RZ, 0xc0, !PT ;  /* 0x0000001f04077812 */ /* 0x000fe400078ec0ff */
[----:B------:R-:W-:-:S03]  /*09a0*/  SHF.R.U32.HI R15, RZ, 0x3, R4 ;  /* 0x00000003ff0f7819 */ /* 0x000fc60000011604 */
[-C--:B------:R-:W-:Y:S01]  /*09b0*/  FFMA R8, R9, R10.reuse, 9.9999999747524270788e-07 ;  /* 0x358637bd09087423 */ /* 0x080fe2000000000a */
[----:B------:R-:W-:Y:S01]  /*09c0*/  FFMA R9, R17, R10, 9.9999999747524270788e-07 ;  /* 0x358637bd11097423 */ /* 0x000fe2000000000a */
[----:B------:R-:W-:Y:S02]  /*09d0*/  IMAD R10, R7, 0x12, R2 ;  /* 0x00000012070a7824 */ /* 0x000fe400078e0202 */
[C---:B------:R-:W-:Y:S01]  /*09e0*/  IMAD R16, R2.reuse, 0x21, R7 ;  /* 0x0000002102107824 */ /* 0x040fe200078e0207 */
[----:B------:R-:W-:Y:S01]  /*09f0*/  SGXT.U32 R15, R15, 0x2 ;  /* 0x000000020f0f781a */ /* 0x000fe20000000000 */
[----:B------:R-:W-:Y:S01]  /*0a00*/  IMAD.SHL.U32 R2, R2, 0x4, RZ ;  /* 0x0000000402027824 */ /* 0x000fe200078e00ff */
[----:B------:R-:W0:Y:S01]  /*0a10*/  MUFU.RSQ R9, R9 ;  /* 0x0000000900097308 */ /* 0x000e220000001400 */
[----:B------:R-:W-:Y:S02]  /*0a20*/  ISETP.GE.AND P0, PT, R6, UR7, PT ;  /* 0x0000000706007c0c */ /* 0x000fe4000bf06270 */
[----:B------:R-:W-:-:S02]  /*0a30*/  LOP3.LUT R4, R4, 0x7, RZ, 0xc0, !PT ;  /* 0x0000000704047812 */ /* 0x000fc400078ec0ff */
[----:B------:R-:W-:Y:S02]  /*0a40*/  LOP3.LUT R15, R2, R15, RZ, 0xfc, !PT ;  /* 0x0000000f020f7212 */ /* 0x000fe400078efcff */
[----:B------:R-:W-:Y:S01]  /*0a50*/  ISETP.EQ.U32.AND P0, PT, R12, 0x1, !P0 ;  /* 0x000000010c00780c */ /* 0x000fe20004702070 */
[----:B------:R-:W-:Y:S02]  /*0a60*/  IMAD.SHL.U32 R16, R16, 0x2, RZ ;  /* 0x0000000210107824 */ /* 0x000fe400078e00ff */
[----:B------:R-:W-:Y:S02]  /*0a70*/  IMAD R12, R15, 0x9, R4 ;  /* 0x000000090f0c7824 */ /* 0x000fe400078e0204 */
[----:B------:R-:W-:Y:S02]  /*0a80*/  IMAD R15, R4, 0x42, R15 ;  /* 0x00000042040f7824 */ /* 0x000fe400078e020f */
[----:B------:R-:W-:Y:S01]  /*0a90*/  IMAD R14, R11, -0x18, R6 ;  /* 0xffffffe80b0e7824 */ /* 0x000fe200078e0206 */
[----:B------:R1:W2:Y:S01]  /*0aa0*/  MUFU.RSQ R7, R8 ;  /* 0x0000000800077308 */ /* 0x0002a20000001400 */
[----:B------:R-:W-:-:S02]  /*0ab0*/  ISETP.LT.AND P4, PT, R6, UR7, !P3 ;  /* 0x0000000706007c0c */ /* 0x000fc4000df81270 */
[C---:B------:R-:W-:Y:S01]  /*0ac0*/  ISETP.LT.AND P5, PT, R6.reuse, UR7, !P2 ;  /* 0x0000000706007c0c */ /* 0x040fe2000d7a1270 */
[----:B------:R-:W-:Y:S01]  /*0ad0*/  IMAD.SHL.U32 R6, R6, 0x80, RZ ;  /* 0x0000008006067824 */ /* 0x000fe200078e00ff */
[----:B------:R-:W-:Y:S01]  /*0ae0*/  LEA R11, R12, UR5, 0x2 ;  /* 0x000000050c0b7c11 */ /* 0x000fe2000f8e10ff */
[----:B------:R-:W-:Y:S01]  /*0af0*/  IMAD.SHL.U32 R14, R14, 0x80, RZ ;  /* 0x000000800e0e7824 */ /* 0x000fe200078e00ff */
[----:B------:R-:W-:Y:S01]  /*0b00*/  LEA R4, R4, UR5, 0x2 ;  /* 0x0000000504047c11 */ /* 0x000fe2000f8e10ff */
[----:B------:R-:W-:Y:S01]  /*0b10*/  ULDC.64 UR6, c[0x0][0x230] ;  /* 0x00008c0000067ab9 */ /* 0x000fe20000000a00 */
[----:B-1----:R-:W-:Y:S02]  /*0b20*/  LEA R8, R10, UR5, 0x2 ;  /* 0x000000050a087c11 */ /* 0x002fe4000f8e10ff */
[----:B------:R-:W-:Y:S02]  /*0b30*/  LEA R10, R16, UR5, 0x1 ;  /* 0x00000005100a7c11 */ /* 0x000fe4000f8e08ff */
[----:B0-----:R-:W-:-:S07]  /*0b40*/  LEA R12, R15, UR5, 0x1 ;  /* 0x000000050f0c7c11 */ /* 0x001fce000f8e08ff */
.L_x_0:
[----:B0-----:R-:W0:Y:S01]  /*0b50*/  LDC.64 R16, c[0x0][0x250] ;  /* 0x00009400ff107b82 */ /* 0x001e220000000a00 */
[----:B------:R-:W-:Y:S02]  /*0b60*/  LOP3.LUT R46, R0, UR4, RZ, 0xfc, !PT ;  /* 0x00000004002e7c12 */ /* 0x000fe4000f8efcff */
[----:B------:R-:W-:Y:S02]  /*0b70*/  CS2R R20, SRZ ;  /* 0x0000000000147805 */ /* 0x000fe4000001ff00 */
[----:B------:R-:W-:Y:S01]  /*0b80*/  LOP3.LUT R29, R46, R13, RZ, 0xfc, !PT ;  /* 0x0000000d2e1d7212 */ /* 0x000fe200078efcff */
[----:B------:R-:W1:Y:S02]  /*0b90*/  S2R R28, SR_TID.X ;  /* 0x00000000001c7919 */ /* 0x000e640000002100 */
[----:B------:R-:W3:Y:S08]  /*0ba0*/  LDC.64 R36, c[0x0][0x248] ;  /* 0x00009200ff247b82 */ /* 0x000ef00000000a00 */
[----:B------:R-:W4:Y:S01]  /*0bb0*/  LDC.64 R32, c[0x0][0x220] ;  /* 0x00008800ff207b82 */ /* 0x000f220000000a00 */
[----:B0-----:R-:W-:-:S07]  /*0bc0*/  IMAD.WIDE R16, R29, 0x4, R16 ;  /* 0x000000041d107825 */ /* 0x001fce00078e0210 */
[----:B------:R-:W0:Y:S01]  /*0bd0*/  LDC.64 R26, c[0x0][0x228] ;  /* 0x00008a00ff1a7b82 */ /* 0x000e220000000a00 */
[----:B--2---:R-:W2:Y:S01]  /*0be0*/  @!P1 LDG.E.EL.64 R20, desc[UR8][R16.64] ;  /* 0x0000000810149981 */ /* 0x004ea2000c2e1b00 */
[C---:B------:R-:W-:Y:S02]  /*0bf0*/  LOP3.LUT R15, R46.reuse, R3, RZ, 0xfc, !PT ;  /* 0x000000032e0f7212 */ /* 0x040fe400078efcff */
[----:B------:R-:W-:Y:S02]  /*0c00*/  CS2R R18, SRZ ;  /* 0x0000000000127805 */ /* 0x000fe4000001ff00 */
[----:B------:R-:W-:Y:S02]  /*0c10*/  LOP3.LUT R55, R46, R5, RZ, 0xfc, !PT ;  /* 0x000000052e377212 */ /* 0x000fe400078efcff */
[----:B------:R-:W5:Y:S01]  /*0c20*/  LDC.64 R30, c[0x0][0x240] ;  /* 0x00009000ff1e7b82 */ /* 0x000f620000000a00 */
[----:B---3--:R-:W-:Y:S01]  /*0c30*/  IMAD.WIDE R36, R29, 0x4, R36 ;  /* 0x000000041d247825 */ /* 0x008fe200078e0224 */
[----:B------:R-:W-:-:S02]  /*0c40*/  CS2R R34, SRZ ;  /* 0x0000000000227805 */ /* 0x000fc4000001ff00 */
[----:B-1----:R-:W-:Y:S01]  /*0c50*/  SHF.R.U32.HI R41, RZ, 0x3, R28 ;  /* 0x00000003ff297819 */ /* 0x002fe2000001161c */
[----:B----4-:R-:W-:-:S03]  /*0c60*/  IMAD.WIDE R24, R15, 0x2, R32 ;  /* 0x000000020f187825 */ /* 0x010fc600078e0220 */
[----:B------:R-:W3:Y:S04]  /*0c70*/  @!P1 LDG.E.EL.64 R34, desc[UR8][R36.64] ;  /* 0x0000000824229981 */ /* 0x000ee8000c2e1b00 */
[----:B------:R1:W4:Y:S01]  /*0c80*/  @!P1 LDG.E.EF R19, desc[UR8][R24.64] ;  /* 0x0000000818139981 */ /* 0x000322000c0e1900 */
[----:B0-----:R-:W-:-:S05]  /*0c90*/  IMAD.WIDE R22, R55, 0x2, R26 ;  /* 0x0000000237167825 */ /* 0x001fca00078e021a */
[----:B------:R0:W3:Y:S01]  /*0ca0*/  @!P1 LDG.E.EL R18, desc[UR8][R22.64] ;  /* 0x0000000816129981 */ /* 0x0000e2000c2e1900 */
[----:B-1----:R-:W1:Y:S01]  /*0cb0*/  LDC.64 R24, c[0x0][0x238] ;  /* 0x00008e00ff187b82 */ /* 0x002e620000000a00 */
[----:B-----5:R-:W-:-:S05]  /*0cc0*/  IMAD.WIDE.U32 R28, R46, 0x2, R30 ;  /* 0x000000022e1c7825 */ /* 0x020fca00078e001e */
[----:B------:R5:W3:Y:S01]  /*0cd0*/  LDG.E.EL R16, desc[UR8][R28.64] ;  /* 0x000000081c107981 */ /* 0x000ae2000c2e1900 */
[----:B------:R-:W-:Y:S01]  /*0ce0*/  SGXT.U32 R41, R41, 0x5 ;  /* 0x000000052929781a */ /* 0x000fe20000000000 */
[----:B0-----:R-:W0:Y:S03]  /*0cf0*/  LDC.64 R22, c[0x0][0x230] ;  /* 0x00008c00ff167b82 */ /* 0x001e260000000a00 */
[----:B------:R-:W-:-:S05]  /*0d00*/  LOP3.LUT R41, R41, UR4, RZ, 0xfc, !PT ;  /* 0x0000000429297c12 */ /* 0x000fca000f8efcff */
[----:B-----5:R-:W5:Y:S01]  /*0d10*/  LDC.64 R28, c[0x0][0x258] ;  /* 0x00009600ff1c7b82 */ /* 0x020f620000000a00 */
[----:B------:R-:W-:-:S04]  /*0d20*/  LOP3.LUT R17, R41, 0x21, RZ, 0xfc, !PT ;  /* 0x0000002129117812 */ /* 0x000fc800078efcff */
[----:B------:R-:W-:Y:S02]  /*0d30*/  LOP3.LUT R51, R17, R6, RZ, 0xfc, !PT ;  /* 0x0000000611337212 */ /* 0x000fe400078efcff */
[----:B------:R-:W-:Y:S02]  /*0d40*/  PRMT R47, RZ, 0x7610, R47 ;  /* 0x00007610ff2f7816 */ /* 0x000fe4000000002f */
[----:B------:R-:W-:Y:S01]  /*0d50*/  PRMT R45, RZ, 0x7610, R45 ;  /* 0x00007610ff2d7816 */ /* 0x000fe2000000002d */
[----:B------:R-:W-:Y:S01]  /*0d60*/  IMAD.WIDE R36, R51, 0x2, R32 ;  /* 0x0000000233247825 */ /* 0x000fe200078e0220 */
[----:B------:R-:W-:Y:S01]  /*0d70*/  BAR.SYNC.DEFER_BLOCKING 0x0 ;  /* 0x0000000000007b1d */ /* 0x000fe20000010000 */
[----:B------:R-:W-:Y:S02]  /*0d80*/  LOP3.LUT R53, R17, R14, RZ, 0xfc, !PT ;  /* 0x0000000e11357212 */ /* 0x000fe400078efcff */
[----:B------:R-:W-:Y:S01]  /*0d90*/  PRMT R48, RZ, 0x7610, R48 ;  /* 0x00007610ff307816 */ /* 0x000fe20000000030 */
[----:B------:R-:W-:Y:S01]  /*0da0*/  IMAD.MOV.U32 R40, RZ, RZ, RZ ;  /* 0x000000ffff287224 */ /* 0x000fe200078e00ff */
[----:B------:R-:W-:Y:S01]  /*0db0*/  PRMT R44, RZ, 0x7610, R44 ;  /* 0x00007610ff2c7816 */ /* 0x000fe2000000002c */
[----:B------:R-:W-:-:S02]  /*0dc0*/  IMAD.MOV.U32 R42, RZ, RZ, RZ ;  /* 0x000000ffff2a7224 */ /* 0x000fc400078e00ff */
[----:B------:R-:W-:-:S04]  /*0dd0*/  IMAD.WIDE R52, R53, 0x2, R26 ;  /* 0x0000000235347825 */ /* 0x000fc800078e021a */
[----:B-1----:R-:W-:Y:S01]  /*0de0*/  IMAD.WIDE R54, R55, 0x2, R24 ;  /* 0x0000000237367825 */ /* 0x002fe200078e0218 */
[----:B------:R-:W-:Y:S02]  /*0df0*/  PRMT R56, RZ, 0x7610, R56 ;  /* 0x00007610ff387816 */ /* 0x000fe40000000038 */
[----:B--2---:R-:W-:Y:S02]  /*0e00*/  SEL R43, R20, RZ, !P1 ;  /* 0x000000ff142b7207 */ /* 0x004fe40004800000 */
[----:B------:R-:W-:-:S03]  /*0e10*/  SEL R49, R21, RZ, !P1 ;  /* 0x000000ff15317207 */ /* 0x000fc60004800000 */
[----:B------:R1:W-:Y:S04]  /*0e20*/  STS [R8], R43 ;  /* 0x0000002b08007388 */ /* 0x0003e80000000800 */
[----:B------:R-:W-:Y:S01]  /*0e30*/  STS [R8+0x24], R49 ;  /* 0x0000243108007388 */ /* 0x000fe20000000800 */
[----:B------:R-:W-:Y:S01]  /*0e40*/  BAR.SYNC.DEFER_BLOCKING 0x0 ;  /* 0x0000000000007b1d */ /* 0x000fe20000010000 */
[----:B------:R-:W-:-:S04]  /*0e50*/  LOP3.LUT R21, R41, 0x1, RZ, 0xfc, !PT ;  /* 0x0000000129157812 */ /* 0x000fc800078efcff */
[C---:B------:R-:W-:Y:S02]  /*0e60*/  LOP3.LUT R39, R21.reuse, R6, RZ, 0xfc, !PT ;  /* 0x0000000615277212 */ /* 0x040fe400078efcff */
[----:B------:R-:W-:-:S03]  /*0e70*/  LOP3.LUT R20, R21, R14, RZ, 0xfc, !PT ;  /* 0x0000000e15147212 */ /* 0x000fc600078efcff */
[----:B------:R-:W-:-:S04]  /*0e80*/  IMAD.WIDE R38, R39, 0x2, R32 ;  /* 0x0000000227267825 */ /* 0x000fc800078e0220 */
[----:B------:R-:W-:Y:S01]  /*0e90*/  IMAD.WIDE R50, R20, 0x2, R26 ;  /* 0x0000000214327825 */ /* 0x000fe200078e021a */
[----:B------:R5:W2:Y:S04]  /*0ea0*/  @P4 LDG.E.EL.U16 R47, desc[UR8][R38.64] ;  /* 0x00000008262f4981 */ /* 0x000aa8000c2e1500 */
[----:B------:R0:W3:Y:S04]  /*0eb0*/  @P5 LDG.E.EL.U16 R45, desc[UR8][R36.64] ;  /* 0x00000008242d5981 */ /* 0x0000e8000c2e1500 */
[----:B------:R1:W3:Y:S01]  /*0ec0*/  @P4 LDG.E.EL.U16 R48, desc[UR8][R50.64] ;  /* 0x0000000832304981 */ /* 0x0002e2000c2e1500 */
[----:B-----5:R-:W-:-:S03]  /*0ed0*/  IMAD.WIDE.U32 R38, R46, 0x2, R28 ;  /* 0x000000022e267825 */ /* 0x020fc600078e001c */
[----:B------:R5:W4:Y:S01]  /*0ee0*/  @P5 LDG.E.EL.U16 R44, desc[UR8][R52.64] ;  /* 0x00000008342c5981 */ /* 0x000b22000c2e1500 */
[----:B0-----:R-:W-:-:S03]  /*0ef0*/  IMAD.WIDE R36, R15, 0x2, R22 ;  /* 0x000000020f247825 */ /* 0x001fc600078e0216 */
[----:B------:R0:W4:Y:S04]  /*0f00*/  @!P1 LDG.E.EL R40, desc[UR8][R54.64] ;  /* 0x0000000836289981 */ /* 0x000128000c2e1900 */
[----:B------:R0:W4:Y:S04]  /*0f10*/  @!P1 LDG.E.EF R42, desc[UR8][R36.64] ;  /* 0x00000008242a9981 */ /* 0x000128000c0e1900 */
[----:B------:R0:W4:Y:S04]  /*0f20*/  LDG.E.EL R46, desc[UR8][R38.64] ;  /* 0x00000008262e7981 */ /* 0x000128000c2e1900 */
[----:B-1----:R-:W-:Y:S04]  /*0f30*/  LDS R50, [R11] ;  /* 0x000000000b327984 */ /* 0x002fe80000000800 */
[----:B------:R-:W-:Y:S01]  /*0f40*/  LDS R49, [R11+0x480] ;  /* 0x000480000b317984 */ /* 0x000fe20000000800 */
[----:B------:R-:W-:Y:S01]  /*0f50*/  BAR.SYNC.DEFER_BLOCKING 0x0 ;  /* 0x0000000000007b1d */ /* 0x000fe20000010000 */
[----:B------:R-:W-:-:S04]  /*0f60*/  LOP3.LUT R41, R41, 0x5e, RZ, 0xc0, !PT ;  /* 0x0000005e29297812 */ /* 0x000fc800078ec0ff */
[C---:B------:R-:W-:Y:S02]  /*0f70*/  LOP3.LUT R43, R41.reuse, R6, RZ, 0xfc, !PT ;  /* 0x00000006292b7212 */ /* 0x040fe400078efcff */
[----:B------:R-:W-:Y:S01]  /*0f80*/  LOP3.LUT R51, R41, R14, RZ, 0xfc, !PT ;  /* 0x0000000e29337212 */ /* 0x000fe200078efcff */
[----:B------:R-:W-:Y:S01]  /*0f90*/  STS [R2+UR5], R7 ;  /* 0x0000000702007988 */ /* 0x000fe20008000805 */
[----:B------:R-:W-:Y:S01]  /*0fa0*/  BAR.SYNC.DEFER_BLOCKING 0x0 ;  /* 0x0000000000007b1d */ /* 0x000fe20000010000 */
[----:B-----5:R-:W-:Y:S01]  /*0fb0*/  PRMT R53, RZ, 0x7610, R53 ;  /* 0x00007610ff357816 */ /* 0x020fe20000000035 */
[----:B------:R-:W-:Y:S01]  /*0fc0*/  IMAD.WIDE R32, R43, 0x2, R32 ;  /* 0x000000022b207825 */ /* 0x000fe200078e0220 */
[----:B0-----:R-:W-:-:S03]  /*0fd0*/  PRMT R55, RZ, 0x7610, R55 ;  /* 0x00007610ff377816 */ /* 0x001fc60000000037 */
[----:B------:R-:W-:-:S04]  /*0fe0*/  IMAD.WIDE R36, R51, 0x2, R26 ;  /* 0x0000000233247825 */ /* 0x000fc800078e021a */
[----:B------:R-:W-:Y:S01]  /*0ff0*/  IMAD.WIDE.U32 R38, R21, 0x2, R30 ;  /* 0x0000000215267825 */ /* 0x000fe200078e001e */
[----:B------:R-:W-:-:S03]  /*1000*/  PRMT R54, RZ, 0x7610, R54 ;  /* 0x00007610ff367816 */ /* 0x000fc60000000036 */
[----:B------:R-:W-:Y:S01]  /*1010*/  IMAD.WIDE.U32 R26, R41, 0x2, R30 ;  /* 0x00000002291a7825 */ /* 0x000fe200078e001e */
[----:B------:R0:W5:Y:S04]  /*1020*/  @P0 LDG.E.EL.U16 R53, desc[UR8][R32.64] ;  /* 0x0000000820350981 */ /* 0x000168000c2e1500 */
[----:B------:R1:W5:Y:S04]  /*1030*/  @P0 LDG.E.EL.U16 R55, desc[UR8][R36.64] ;  /* 0x0000000824370981 */ /* 0x000368000c2e1500 */
[----:B------:R-:W5:Y:S04]  /*1040*/  @P4 LDG.E.EL.U16 R56, desc[UR8][R38.64] ;  /* 0x0000000826384981 */ /* 0x000f68000c2e1500 */
[----:B------:R-:W5:Y:S04]  /*1050*/  @P0 LDG.E.EL.U16 R54, desc[UR8][R26.64] ;  /* 0x000000081a360981 */ /* 0x000f68000c2e1500 */
[----:B------:R-:W1:Y:S01]  /*1060*/  LDS R52, [R4] ;  /* 0x0000000004347984 */ /* 0x000e620000000800 */
[----:B0-----:R-:W-:Y:S01]  /*1070*/  PRMT R32, RZ, 0x7610, R32 ;  /* 0x00007610ff207816 */ /* 0x001fe20000000020 */
[----:B------:R-:W-:Y:S01]  /*1080*/  IMAD.WIDE.U32 R30, R17, 0x2, R30 ;  /* 0x00000002111e7825 */ /* 0x000fe200078e001e */
[----:B------:R-:W-:-:S04]  /*1090*/  PRMT R33, RZ, 0x7610, R33 ;  /* 0x00007610ff217816 */ /* 0x000fc80000000021 */
[----:B------:R-:W5:Y:S04]  /*10a0*/  @P5 LDG.E.EL.U16 R32, desc[UR8][R30.64] ;  /* 0x000000081e205981 */ /* 0x000f68000c2e1500 */
[----:B------:R0:W5:Y:S01]  /*10b0*/  @P0 LDG.E.EL.U16 R33, desc[UR8][R26.64+0x40] ;  /* 0x000040081a210981 */ /* 0x000162000c2e1500 */
[----:B--2---:R-:W-:-:S04]  /*10c0*/  SEL R47, R47, RZ, P4 ;  /* 0x000000ff2f2f7207 */ /* 0x004fc80002000000 */
[----:B-1----:R-:W-:Y:S02]  /*10d0*/  SHF.L.U32 R37, R47, 0x10, RZ ;  /* 0x000000102f257819 */ /* 0x002fe400000006ff */
[----:B---3--:R-:W-:-:S05]  /*10e0*/  SEL R36, R48, RZ, P4 ;  /* 0x000000ff30247207 */ /* 0x008fca0002000000 */
[----:B------:R-:W-:-:S04]  /*10f0*/  IMAD.U32 R36, R36, 0x10000, RZ ;  /* 0x0001000024247824 */ /* 0x000fc800078e00ff */
[----:B------:R-:W-:Y:S01]  /*1100*/  FADD R37, R37, R36 ;  /* 0x0000002425257221 */ /* 0x000fe20000000000 */
[----:B------:R-:W-:-:S03]  /*1110*/  IADD3 R36, P6, R6, R41, RZ ;  /* 0x0000002906247210 */ /* 0x000fc60007fde0ff */
[----:B------:R-:W-:Y:S01]  /*1120*/  FMUL R37, R37, R52 ;  /* 0x0000003425257220 */ /* 0x000fe20000400000 */
[----:B0-----:R-:W-:Y:S01]  /*1130*/  LEA.HI.X.SX32 R27, R6, RZ, 0x1, P6 ;  /* 0x000000ff061b7211 */ /* 0x001fe200030f0eff */
[----:B------:R-:W-:-:S03]  /*1140*/  IMAD.SHL.U32 R38, R36, 0x2, RZ ;  /* 0x0000000224267824 */ /* 0x000fc600078e00ff */
[----:B------:R-:W-:Y:S02]  /*1150*/  SHF.L.U64.HI R36, R36, 0x1, R27 ;  /* 0x0000000124247819 */ /* 0x000fe4000001021b */
[----:B------:R-:W-:Y:S02]  /*1160*/  PRMT R47, RZ, 0x7610, R47 ;  /* 0x00007610ff2f7816 */ /* 0x000fe4000000002f */
[----:B------:R-:W-:Y:S02]  /*1170*/  SEL R45, R45, RZ, P5 ;  /* 0x000000ff2d2d7207 */ /* 0x000fe40002800000 */
[----:B----4-:R-:W-:-:S03]  /*1180*/  SEL R44, R44, RZ, P5 ;  /* 0x000000ff2c2c7207 */ /* 0x010fc60002800000 */
[----:B------:R-:W-:Y:S01]  /*1190*/  IMAD.U32 R45, R45, 0x10000, RZ ;  /* 0x000100002d2d7824 */ /* 0x000fe200078e00ff */
[----:B------:R-:W-:Y:S02]  /*11a0*/  SHF.L.U32 R44, R44, 0x10, RZ ;  /* 0x000000102c2c7819 */ /* 0x000fe400000006ff */
[----:B------:R-:W-:Y:S02]  /*11b0*/  PRMT R48, RZ, 0x7610, R48 ;  /* 0x00007610ff307816 */ /* 0x000fe40000000030 */
[----:B-----5:R-:W-:Y:S02]  /*11c0*/  SEL R53, R53, RZ, P0 ;  /* 0x000000ff35357207 */ /* 0x020fe40000000000 */
[----:B------:R-:W-:-:S03]  /*11d0*/  SEL R55, R55, RZ, P0 ;  /* 0x000000ff37377207 */ /* 0x000fc60000000000 */
[----:B------:R-:W-:Y:S01]  /*11e0*/  IMAD.U32 R31, R53, 0x10000, RZ ;  /* 0x00010000351f7824 */ /* 0x000fe200078e00ff */
[----:B------:R-:W-:Y:S01]  /*11f0*/  SEL R56, R56, RZ, P4 ;  /* 0x000000ff38387207 */ /* 0x000fe20002000000 */
[----:B------:R-:W-:-:S03]  /*1200*/  IMAD.U32 R30, R55, 0x10000, RZ ;  /* 0x00010000371e7824 */ /* 0x000fc600078e00ff */
[----:B------:R-:W-:Y:S01]  /*1210*/  SHF.L.U32 R26, R56, 0x10, RZ ;  /* 0x00000010381a7819 */ /* 0x000fe200000006ff */
[----:B------:R-:W-:Y:S01]  /*1220*/  FADD R31, R31, R30 ;  /* 0x0000001e1f1f7221 */ /* 0x000fe20000000000 */
[----:B------:R-:W-:-:S03]  /*1230*/  SEL R30, R54, RZ, P0 ;  /* 0x000000ff361e7207 */ /* 0x000fc60000000000 */
[----:B------:R-:W-:Y:S02]  /*1240*/  FADD R26, RZ, R26 ;  /* 0x0000001aff1a7221 */ /* 0x000fe40000000000 */
[----:B------:R-:W-:Y:S02]  /*1250*/  IMAD.U32 R30, R30, 0x10000, RZ ;  /* 0x000100001e1e7824 */ /* 0x000fe400078e00ff */
[----:B------:R-:W-:Y:S01]  /*1260*/  FMUL R31, R52, R31 ;  /* 0x0000001f341f7220 */ /* 0x000fe20000400000 */
[----:B------:R-:W-:Y:S01]  /*1270*/  FFMA R37, -R37, R26, RZ ;  /* 0x0000001a25257223 */ /* 0x000fe200000001ff */
[----:B------:R-:W-:Y:S01]  /*1280*/  IADD3 R26, P6, R38, UR10, RZ ;  /* 0x0000000a261a7c10 */ /* 0x000fe2000ffde0ff */
[----:B------:R-:W-:-:S03]  /*1290*/  FADD R30, RZ, R30 ;  /* 0x0000001eff1e7221 */ /* 0x000fc60000000000 */
[----:B------:R-:W-:Y:S01]  /*12a0*/  IADD3.X R27, R36, UR11, RZ, P6, !PT ;  /* 0x0000000b241b7c10 */ /* 0x000fe2000b7fe4ff */
[----:B------:R-:W-:Y:S01]  /*12b0*/  @P3 FMUL R37, R31, R30 ;  /* 0x0000001e1f253220 */ /* 0x000fe20000400000 */
[----:B------:R-:W-:-:S03]  /*12c0*/  IADD3 R30, P6, R14, R41, RZ ;  /* 0x000000290e1e7210 */ /* 0x000fc60007fde0ff */
[----:B------:R0:W2:Y:S02]  /*12d0*/  @P0 LDG.E.EL.U16 R47, desc[UR8][R26.64+0x40] ;  /* 0x000040081a2f0981 */ /* 0x0000a4000c2e1500 */
[----:B------:R-:W-:Y:S02]  /*12e0*/  IMAD.SHL.U32 R39, R30, 0x2, RZ ;  /* 0x000000021e277824 */ /* 0x000fe400078e00ff */
[----:B------:R-:W-:Y:S01]  /*12f0*/  FADD R53, R45, R44 ;  /* 0x0000002c2d357221 */ /* 0x000fe20000000000 */
[----:B0-----:R-:W-:Y:S02]  /*1300*/  LEA.HI.X.SX32 R27, R14, RZ, 0x1, P6 ;  /* 0x000000ff0e1b7211 */ /* 0x001fe400030f0eff */
[----:B------:R-:W-:Y:S02]  /*1310*/  IADD3 R26, P6, R39, UR12, RZ ;  /* 0x0000000c271a7c10 */ /* 0x000fe4000ffde0ff */
[----:B------:R-:W-:-:S04]  /*1320*/  SHF.L.U64.HI R44, R30, 0x1, R27 ;  /* 0x000000011e2c7819 */ /* 0x000fc8000001021b */
[----:B------:R-:W-:-:S05]  /*1330*/  IADD3.X R27, R44, UR13, RZ, P6, !PT ;  /* 0x0000000d2c1b7c10 */ /* 0x000fca000b7fe4ff */
[----:B------:R0:W3:Y:S01]  /*1340*/  @P0 LDG.E.EL.U16 R48, desc[UR8][R26.64+0x40] ;  /* 0x000040081a300981 */ /* 0x0000e2000c2e1500 */
[----:B------:R-:W-:Y:S02]  /*1350*/  SEL R19, R19, RZ, !P1 ;  /* 0x000000ff13137207 */ /* 0x000fe40004800000 */
[----:B------:R-:W-:-:S03]  /*1360*/  SEL R18, R18, RZ, !P1 ;  /* 0x000000ff12127207 */ /* 0x000fc60004800000 */
[C---:B------:R-:W-:Y:S01]  /*1370*/  IMAD.U32 R30, R19.reuse, 0x10000, RZ ;  /* 0x00010000131e7824 */ /* 0x040fe200078e00ff */
[----:B------:R-:W-:Y:S01]  /*1380*/  PRMT R19, R19, 0x7632, R19 ;  /* 0x0000763213137816 */ /* 0x000fe20000000013 */
[C---:B------:R-:W-:Y:S01]  /*1390*/  IMAD.U32 R31, R18.reuse, 0x10000, RZ ;  /* 0x00010000121f7824 */ /* 0x040fe200078e00ff */
[----:B------:R-:W-:-:S03]  /*13a0*/  PRMT R18, R18, 0x7632, R18 ;  /* 0x0000763212127816 */ /* 0x000fc60000000012 */
[----:B------:R-:W-:Y:S01]  /*13b0*/  FADD R30, R30, R31 ;  /* 0x0000001f1e1e7221 */ /* 0x000fe20000000000 */
[----:B------:R-:W-:Y:S01]  /*13c0*/  SHF.L.U32 R31, R19, 0x10, RZ ;  /* 0x00000010131f7819 */ /* 0x000fe200000006ff */
[----:B------:R-:W-:Y:S01]  /*13d0*/  IMAD.U32 R18, R18, 0x10000, RZ ;  /* 0x0001000012127824 */ /* 0x000fe200078e00ff */
[C---:B------:R-:W-:Y:S01]  /*13e0*/  PRMT R19, R16.reuse, 0x7632, R19 ;  /* 0x0000763210137816 */ /* 0x040fe20000000013 */
[----:B0-----:R-:W-:Y:S02]  /*13f0*/  IMAD.U32 R26, R16, 0x10000, RZ ;  /* 0x00010000101a7824 */ /* 0x001fe400078e00ff */
[----:B------:R-:W-:Y:S02]  /*1400*/  FADD R16, R31, R18 ;  /* 0x000000121f107221 */ /* 0x000fe40000000000 */
[----:B------:R-:W-:Y:S02]  /*1410*/  IMAD.U32 R27, R19, 0x10000, RZ ;  /* 0x00010000131b7824 */ /* 0x000fe400078e00ff */
[----:B------:R-:W-:Y:S01]  /*1420*/  FADD R19, RZ, R26 ;  /* 0x0000001aff137221 */ /* 0x000fe20000000000 */
[C---:B------:R-:W-:Y:S01]  /*1430*/  FMUL R30, R7.reuse, R30 ;  /* 0x0000001e071e7220 */ /* 0x040fe20000400000 */
[----:B------:R-:W-:Y:S01]  /*1440*/  FMUL R16, R7, R16 ;  /* 0x0000001007107220 */ /* 0x000fe20000400000 */
[----:B------:R-:W-:Y:S01]  /*1450*/  FADD R27, RZ, R27 ;  /* 0x0000001bff1b7221 */ /* 0x000fe20000000000 */
[----:B------:R-:W-:Y:S01]  /*1460*/  SEL R34, R34, RZ, !P1 ;  /* 0x000000ff22227207 */ /* 0x000fe20004800000 */
[----:B------:R-:W-:Y:S01]  /*1470*/  FMUL R19, R30, R19 ;  /* 0x000000131e137220 */ /* 0x000fe20000400000 */
[----:B------:R-:W-:Y:S01]  /*1480*/  SEL R35, R35, RZ, !P1 ;  /* 0x000000ff23237207 */ /* 0x000fe20004800000 */
[----:B------:R-:W-:-:S02]  /*1490*/  FMUL R16, R16, R27 ;  /* 0x0000001b10107220 */ /* 0x000fc40000400000 */
[----:B------:R-:W-:Y:S01]  /*14a0*/  FMUL R31, R34, R19 ;  /* 0x00000013221f7220 */ /* 0x000fe20000400000 */
[----:B------:R-:W-:Y:S01]  /*14b0*/  BAR.SYNC.DEFER_BLOCKING 0x0 ;  /* 0x0000000000007b1d */ /* 0x000fe20000010000 */
[----:B------:R-:W-:Y:S01]  /*14c0*/  FMUL R55, R35, R16 ;  /* 0x0000001023377220 */ /* 0x000fe20000400000 */
[----:B------:R-:W-:Y:S01]  /*14d0*/  LOP3.LUT R57, R17, R6, RZ, 0xfc, !PT ;  /* 0x0000000611397212 */ /* 0x000fe200078efcff */
[----:B------:R-:W-:Y:S01]  /*14e0*/  IMAD.WIDE R18, R20, 0x2, R24 ;  /* 0x0000000214127825 */ /* 0x000fe200078e0218 */
[----:B------:R-:W-:Y:S02]  /*14f0*/  PRMT R45, RZ, 0x7610, R45 ;  /* 0x00007610ff2d7816 */ /* 0x000fe4000000002d */
[----:B------:R0:W-:Y:S04]  /*1500*/  STS [R8], R31 ;  /* 0x0000001f08007388 */ /* 0x0001e80000000800 */
[----:B------:R1:W-:Y:S01]  /*1510*/  STS [R8+0x24], R55 ;  /* 0x0000243708007388 */ /* 0x0003e20000000800 */
[----:B------:R-:W-:Y:S01]  /*1520*/  BAR.SYNC.DEFER_BLOCKING 0x0 ;  /* 0x0000000000007b1d */ /* 0x000fe20000010000 */
[----:B0-----:R-:W-:Y:S01]  /*1530*/  IMAD.WIDE R30, R57, 0x2, R22 ;  /* 0x00000002391e7825 */ /* 0x001fe200078e0216 */
[----:B------:R-:W-:-:S02]  /*1540*/  LOP3.LUT R57, R17, R14, RZ, 0xfc, !PT ;  /* 0x0000000e11397212 */ /* 0x000fc400078efcff */
[----:B------:R-:W-:Y:S02]  /*1550*/  LOP3.LUT R27, R21, R6, RZ, 0xfc, !PT ;  /* 0x00000006151b7212 */ /* 0x000fe400078efcff */
[----:B------:R-:W-:Y:S02]  /*1560*/  PRMT R54, RZ, 0x7610, R54 ;  /* 0x00007610ff367816 */ /* 0x000fe40000000036 */
[----:B-1----:R-:W-:Y:S01]  /*1570*/  PRMT R55, RZ, 0x7610, R55 ;  /* 0x00007610ff377816 */ /* 0x002fe20000000037 */
[----:B------:R-:W-:Y:S01]  /*1580*/  IMAD.WIDE R26, R27, 0x2, R22 ;  /* 0x000000021b1a7825 */ /* 0x000fe200078e0216 */
[----:B------:R-:W-:Y:S01]  /*1590*/  PRMT R20, RZ, 0x7610, R20 ;  /* 0x00007610ff147816 */ /* 0x000fe20000000014 */
[----:B------:R0:W4:Y:S04]  /*15a0*/  @P4 LDG.E.EL.U16 R45, desc[UR8][R18.64] ;  /* 0x00000008122d4981 */ /* 0x000128000c2e1500 */
[----:B------:R-:W5:Y:S04]  /*15b0*/  @P5 LDG.E.EL.U16 R54, desc[UR8][R30.64] ;  /* 0x000000081e365981 */ /* 0x000f68000c2e1500 */
[----:B------:R-:W4:Y:S01]  /*15c0*/  @P4 LDG.E.EL.U16 R20, desc[UR8][R26.64] ;  /* 0x000000081a144981 */ /* 0x000f22000c2e1500 */
[----:B0-----:R-:W-:-:S05]  /*15d0*/  IMAD.WIDE R18, R57, 0x2, R24 ;  /* 0x0000000239127825 */ /* 0x001fca00078e0218 */
[----:B------:R0:W4:Y:S02]  /*15e0*/  @P5 LDG.E.EL.U16 R55, desc[UR8][R18.64] ;  /* 0x0000000812375981 */ /* 0x000124000c2e1500 */
[----:B0-----:R-:W-:Y:S02]  /*15f0*/  IMAD.WIDE.U32 R18, R21, 0x2, R28 ;  /* 0x0000000215127825 */ /* 0x001fe400078e001c */
[----:B------:R-:W0:Y:S01]  /*1600*/  LDS R21, [R11] ;  /* 0x000000000b157984 */ /* 0x000e220000000800 */
[----:B------:R-:W-:Y:S01]  /*1610*/  PRMT R30, RZ, 0x7610, R30 ;  /* 0x00007610ff1e7816 */ /* 0x000fe2000000001e */
[----:B------:R-:W-:-:S04]  /*1620*/  IMAD.WIDE.U32 R26, R17, 0x2, R28 ;  /* 0x00000002111a7825 */ /* 0x000fc800078e001c */
[----:B------:R-:W-:Y:S01]  /*1630*/  IMAD.WIDE R22, R43, 0x2, R22 ;  /* 0x000000022b167825 */ /* 0x000fe200078e0216 */
[----:B------:R-:W-:-:S03]  /*1640*/  PRMT R43, RZ, 0x7610, R43 ;  /* 0x00007610ff2b7816 */ /* 0x000fc6000000002b */
[----:B------:R-:W-:-:S04]  /*1650*/  IMAD.WIDE R24, R51, 0x2, R24 ;  /* 0x0000000233187825 */ /* 0x000fc800078e0218 */
[----:B------:R-:W-:Y:S01]  /*1660*/  IMAD.WIDE.U32 R28, R41, 0x2, R28 ;  /* 0x00000002291c7825 */ /* 0x000fe200078e001c */
[----:B---3--:R-:W-:-:S05]  /*1670*/  SEL R48, R48, RZ, P0 ;  /* 0x000000ff30307207 */ /* 0x008fca0000000000 */
[----:B------:R-:W-:Y:S02]  /*1680*/  IMAD.U32 R31, R48, 0x10000, RZ ;  /* 0x00010000301f7824 */ /* 0x000fe400078e00ff */
[----:B------:R-:W1:Y:S01]  /*1690*/  LDS R48, [R11+0x480] ;  /* 0x000480000b307984 */ /* 0x000e620000000800 */
[----:B------:R-:W-:Y:S06]  /*16a0*/  BAR.SYNC.DEFER_BLOCKING 0x0 ;  /* 0x0000000000007b1d */ /* 0x000fec0000010000 */
[----:B------:R-:W-:Y:S02]  /*16b0*/  STS [R2+UR5], R9 ;  /* 0x0000000902007988 */ /* 0x000fe40008000805 */
[----:B------:R-:W-:Y:S06]  /*16c0*/  BAR.SYNC.DEFER_BLOCKING 0x0 ;  /* 0x0000000000007b1d */ /* 0x000fec0000010000 */
[----:B------:R3:W5:Y:S01]  /*16d0*/  @P4 LDG.E.EL.U16 R30, desc[UR8][R18.64] ;  /* 0x00000008121e4981 */ /* 0x000762000c2e1500 */
[----:B--2---:R-:W-:-:S03]  /*16e0*/  SEL R47, R47, RZ, P0 ;  /* 0x000000ff2f2f7207 */ /* 0x004fc60000000000 */
[----:B------:R-:W2:Y:S02]  /*16f0*/  @P0 LDG.E.EL.U16 R43, desc[UR8][R24.64] ;  /* 0x00000008182b0981 */ /* 0x000ea4000c2e1500 */
[----:B------:R-:W-:-:S04]  /*1700*/  IMAD.U32 R16, R47, 0x10000, RZ ;  /* 0x000100002f107824 */ /* 0x000fc800078e00ff */
[----:B------:R-:W-:Y:S01]  /*1710*/  FADD R31, R16, R31 ;  /* 0x0000001f101f7221 */ /* 0x000fe20000000000 */
[----:B------:R-:W-:Y:S02]  /*1720*/  IADD3 R16, P6, R38, UR6, RZ ;  /* 0x0000000626107c10 */ /* 0x000fe4000ffde0ff */
[----:B------:R-:W-:Y:S02]  /*1730*/  PRMT R47, RZ, 0x7610, R47 ;  /* 0x00007610ff2f7816 */ /* 0x000fe4000000002f */
[----:B------:R-:W-:Y:S02]  /*1740*/  IADD3.X R17, R36, UR7, RZ, P6, !PT ;  /* 0x0000000724117c10 */ /* 0x000fe4000b7fe4ff */
[----:B---3--:R-:W-:Y:S02]  /*1750*/  IADD3 R18, P6, R39, UR14, RZ ;  /* 0x0000000e27127c10 */ /* 0x008fe4000ffde0ff */
[----:B------:R-:W-:Y:S01]  /*1760*/  PRMT R36, RZ, 0x7610, R36 ;  /* 0x00007610ff247816 */ /* 0x000fe20000000024 */
[----:B------:R3:W2:Y:S01]  /*1770*/  @P0 LDG.E.EL.U16 R47, desc[UR8][R22.64] ;  /* 0x00000008162f0981 */ /* 0x0006a2000c2e1500 */
[----:B------:R-:W-:-:S02]  /*1780*/  PRMT R39, RZ, 0x7610, R39 ;  /* 0x00007610ff277816 */ /* 0x000fc40000000027 */
[----:B------:R-:W-:Y:S02]  /*1790*/  IADD3.X R19, R44, UR15, RZ, P6, !PT ;  /* 0x0000000f2c137c10 */ /* 0x000fe4000b7fe4ff */
[----:B------:R-:W-:Y:S01]  /*17a0*/  PRMT R38, RZ, 0x7610, R38 ;  /* 0x00007610ff267816 */ /* 0x000fe20000000026 */
[----:B------:R0:W2:Y:S01]  /*17b0*/  @P0 LDG.E.EL.U16 R36, desc[UR8][R16.64+0x40] ;  /* 0x0000400810240981 */ /* 0x0000a2000c2e1500 */
[----:B---3--:R-:W-:-:S03]  /*17c0*/  PRMT R23, RZ, 0x7610, R23 ;  /* 0x00007610ff177816 */ /* 0x008fc60000000017 */
[----:B------:R3:W2:Y:S01]  /*17d0*/  @P0 LDG.E.EL.U16 R39, desc[UR8][R18.64+0x40] ;  /* 0x0000400812270981 */ /* 0x0006a2000c2e1500 */
[----:B------:R-:W-:-:S03]  /*17e0*/  PRMT R22, RZ, 0x7610, R22 ;  /* 0x00007610ff167816 */ /* 0x000fc60000000016 */
[----:B------:R0:W2:Y:S04]  /*17f0*/  @P5 LDG.E.EL.U16 R38, desc[UR8][R26.64] ;  /* 0x000000081a265981 */ /* 0x0000a8000c2e1500 */
[----:B------:R-:W2:Y:S04]  /*1800*/  @P0 LDG.E.EL.U16 R23, desc[UR8][R28.64] ;  /* 0x000000081c170981 */ /* 0x000ea8000c2e1500 */
[----:B------:R1:W2:Y:S01]  /*1810*/  @P0 LDG.E.EL.U16 R22, desc[UR8][R28.64+0x40] ;  /* 0x000040081c160981 */ /* 0x0002a2000c2e1500 */
[----:B------:R-:W-:Y:S02]  /*1820*/  SEL R42, R42, RZ, !P1 ;  /* 0x000000ff2a2a7207 */ /* 0x000fe40004800000 */
[----:B------:R-:W-:Y:S01]  /*1830*/  SEL R40, R40, RZ, !P1 ;  /* 0x000000ff28287207 */ /* 0x000fe20004800000 */
[----:B0-----:R-:W0:Y:S01]  /*1840*/  LDS R17, [R4] ;  /* 0x0000000004117984 */ /* 0x001e220000000800 */
[----:B------:R-:W-:-:S02]  /*1850*/  PRMT R24, R42, 0x7632, R24 ;  /* 0x000076322a187816 */ /* 0x000fc40000000018 */
[----:B------:R-:W-:Y:S01]  /*1860*/  PRMT R16, R40, 0x7632, R16 ;  /* 0x0000763228107816 */ /* 0x000fe20000000010 */
[----:B------:R-:W-:Y:S01]  /*1870*/  IMAD.U32 R42, R42, 0x10000, RZ ;  /* 0x000100002a2a7824 */ /* 0x000fe200078e00ff */
[----:B------:R-:W-:Y:S01]  /*1880*/  PRMT R25, R46, 0x7632, R25 ;  /* 0x000076322e197816 */ /* 0x000fe20000000019 */
[----:B---3--:R-:W-:Y:S01]  /*1890*/  IMAD.U32 R18, R24, 0x10000, RZ ;  /* 0x0001000018127824 */ /* 0x008fe200078e00ff */
[----:B------:R-:W-:Y:S01]  /*18a0*/  SHF.L.U32 R19, R40, 0x10, RZ ;  /* 0x0000001028137819 */ /* 0x000fe200000006ff */
[----:B------:R-:W-:Y:S01]  /*18b0*/  IMAD.U32 R27, R16, 0x10000, RZ ;  /* 0x00010000101b7824 */ /* 0x000fe200078e00ff */
[----:B------:R-:W-:Y:S01]  /*18c0*/  SHF.L.U32 R25, R25, 0x10, RZ ;  /* 0x0000001019197819 */ /* 0x000fe200000006ff */
[----:B------:R-:W-:Y:S02]  /*18d0*/  IMAD.U32 R46, R46, 0x10000, RZ ;  /* 0x000100002e2e7824 */ /* 0x000fe400078e00ff */
[----:B------:R-:W-:Y:S01]  /*18e0*/  FADD R16, R42, R19 ;  /* 0x000000132a107221 */ /* 0x000fe20000000000 */
[----:B------:R-:W-:Y:S01]  /*18f0*/  FADD R18, R18, R27 ;  /* 0x0000001b12127221 */ /* 0x000fe20000000000 */
[----:B------:R-:W-:Y:S01]  /*1900*/  FADD R19, RZ, R46 ;  /* 0x0000002eff137221 */ /* 0x000fe20000000000 */
[----:B------:R-:W-:Y:S01]  /*1910*/  FADD R25, RZ, R25 ;  /* 0x00000019ff197221 */ /* 0x000fe20000000000 */
[C---:B------:R-:W-:Y:S01]  /*1920*/  FMUL R16, R9.reuse, R16 ;  /* 0x0000001009107220 */ /* 0x040fe20000400000 */
[----:B------:R-:W-:-:S03]  /*1930*/  FMUL R18, R9, R18 ;  /* 0x0000001209127220 */ /* 0x000fc60000400000 */
[----:B------:R-:W-:Y:S01]  /*1940*/  FMUL R19, R16, R19 ;  /* 0x0000001310137220 */ /* 0x000fe20000400000 */
[----:B------:R-:W-:-:S03]  /*1950*/  FMUL R18, R18, R25 ;  /* 0x0000001912127220 */ /* 0x000fc60000400000 */
[----:B------:R-:W-:Y:S01]  /*1960*/  FMUL R27, R34, R19 ;  /* 0x00000013221b7220 */ /* 0x000fe20000400000 */
[----:B------:R-:W-:Y:S01]  /*1970*/  BAR.SYNC.DEFER_BLOCKING 0x0 ;  /* 0x0000000000007b1d */ /* 0x000fe20000010000 */
[----:B------:R-:W-:Y:S01]  /*1980*/  FMUL R35, R35, R18 ;  /* 0x0000001223237220 */ /* 0x000fe20000400000 */
[----:B------:R-:W-:Y:S02]  /*1990*/  SEL R32, R32, RZ, P5 ;  /* 0x000000ff20207207 */ /* 0x000fe40002800000 */
[----:B------:R-:W-:Y:S02]  /*19a0*/  SEL R33, R33, RZ, P0 ;  /* 0x000000ff21217207 */ /* 0x000fe40000000000 */
[----:B------:R-:W-:Y:S04]  /*19b0*/  STS [R8], R27 ;  /* 0x0000001b08007388 */ /* 0x000fe80000000800 */
[----:B------:R-:W-:Y:S01]  /*19c0*/  STS [R8+0x24], R35 ;  /* 0x0000242308007388 */ /* 0x000fe20000000800 */
[----:B------:R-:W-:Y:S01]  /*19d0*/  BAR.SYNC.DEFER_BLOCKING 0x0 ;  /* 0x0000000000007b1d */ /* 0x000fe20000010000 */
[----:B------:R-:W-:Y:S01]  /*19e0*/  SHF.L.U32 R32, R32, 0x10, RZ ;  /* 0x0000001020207819 */ /* 0x000fe200000006ff */
[----:B------:R-:W-:-:S02]  /*19f0*/  IMAD.U32 R33, R33, 0x10000, RZ ;  /* 0x0001000021217824 */ /* 0x000fc400078e00ff */
[----:B------:R-:W-:Y:S01]  /*1a00*/  FMUL R53, R53, R52 ;  /* 0x0000003435357220 */ /* 0x000fe20000400000 */
[----:B----4-:R-:W-:Y:S01]  /*1a10*/  SEL R16, R45, RZ, P4 ;  /* 0x000000ff2d107207 */ /* 0x010fe20002000000 */
[----:B------:R-:W-:Y:S01]  /*1a20*/  FMUL R52, R52, R31 ;  /* 0x0000001f34347220 */ /* 0x000fe20000400000 */
[----:B------:R-:W-:Y:S01]  /*1a30*/  FADD R32, RZ, R32 ;  /* 0x00000020ff207221 */ /* 0x000fe20000000000 */
[----:B------:R-:W-:Y:S01]  /*1a40*/  SEL R20, R20, RZ, P4 ;  /* 0x000000ff14147207 */ /* 0x000fe20002000000 */
[----:B------:R-:W-:Y:S01]  /*1a50*/  FADD R33, RZ, R33 ;  /* 0x00000021ff217221 */ /* 0x000fe20000000000 */
[----:B------:R-:W-:Y:S02]  /*1a60*/  IMAD.U32 R16, R16, 0x10000, RZ ;  /* 0x0001000010107824 */ /* 0x000fe400078e00ff */
[----:B------:R-:W-:Y:S01]  /*1a70*/  FFMA R32, -R53, R32, RZ ;  /* 0x0000002035207223 */ /* 0x000fe200000001ff */
[----:B------:R-:W-:Y:S01]  /*1a80*/  @P2 FMUL R32, R52, R33 ;  /* 0x0000002134202220 */ /* 0x000fe20000400000 */
[----:B------:R-:W-:Y:S01]  /*1a90*/  IMAD.U32 R19, R20, 0x10000, RZ ;  /* 0x0001000014137824 */ /* 0x000fe200078e00ff */
[----:B-1----:R-:W-:Y:S04]  /*1aa0*/  LDS R29, [R11] ;  /* 0x000000000b1d7984 */ /* 0x002fe80000000800 */
[----:B------:R-:W-:Y:S01]  /*1ab0*/  LDS R26, [R11+0x480] ;  /* 0x000480000b1a7984 */ /* 0x000fe20000000800 */
[----:B------:R-:W-:Y:S01]  /*1ac0*/  FFMA R21, R50, R37, R21 ;  /* 0x0000002532157223 */ /* 0x000fe20000000015 */
[----:B------:R-:W-:Y:S01]  /*1ad0*/  FFMA R32, R49, R32, R48 ;  /* 0x0000002031207223 */ /* 0x000fe20000000030 */
[----:B------:R-:W-:-:S04]  /*1ae0*/  FADD R16, R19, R16 ;  /* 0x0000001013107221 */ /* 0x000fc80000000000 */
[----:B0-----:R-:W-:Y:S01]  /*1af0*/  FMUL R16, R16, R17 ;  /* 0x0000001110107220 */ /* 0x001fe20000400000 */
[----:B------:R-:W-:Y:S01]  /*1b00*/  F2FP.BF16.F32.PACK_AB R21, R32, R21 ;  /* 0x000000152015723e */ /* 0x000fe200000010ff */
[----:B------:R-:W-:Y:S06]  /*1b10*/  BAR.SYNC.DEFER_BLOCKING 0x0 ;  /* 0x0000000000007b1d */ /* 0x000fec0000010000 */
[----:B------:R-:W-:Y:S01]  /*1b20*/  STS.U16 [R12], R21 ;  /* 0x000000150c007388 */ /* 0x000fe20000000400 */
[----:B-----5:R-:W-:Y:S02]  /*1b30*/  SEL R54, R54, RZ, P5 ;  /* 0x000000ff36367207 */ /* 0x020fe40002800000 */
[----:B------:R-:W-:-:S02]  /*1b40*/  SEL R55, R55, RZ, P5 ;  /* 0x000000ff37377207 */ /* 0x000fc40002800000 */
[----:B------:R-:W-:-:S03]  /*1b50*/  SHF.L.U32 R20, R54, 0x10, RZ ;  /* 0x0000001036147819 */ /* 0x000fc600000006ff */
[----:B------:R-:W-:-:S04]  /*1b60*/  IMAD.U32 R55, R55, 0x10000, RZ ;  /* 0x0001000037377824 */ /* 0x000fc800078e00ff */
[----:B------:R-:W-:Y:S01]  /*1b70*/  FADD R20, R20, R55 ;  /* 0x0000003714147221 */ /* 0x000fe20000000000 */
[----:B------:R-:W-:-:S05]  /*1b80*/  SEL R18, R30, RZ, P4 ;  /* 0x000000ff1e127207 */ /* 0x000fca0002000000 */
[----:B------:R-:W-:-:S04]  /*1b90*/  IMAD.U32 R18, R18, 0x10000, RZ ;  /* 0x0001000012127824 */ /* 0x000fc800078e00ff */
[----:B------:R-:W-:-:S04]  /*1ba0*/  FADD R19, RZ, R18 ;  /* 0x00000012ff137221 */ /* 0x000fc80000000000 */
[----:B------:R-:W-:Y:S01]  /*1bb0*/  FFMA R25, -R16, R19, RZ ;  /* 0x0000001310197223 */ /* 0x000fe200000001ff */
[----:B------:R-:W-:-:S05]  /*1bc0*/  PRMT R19, R21, 0x7632, R19 ;  /* 0x0000763215137816 */ /* 0x000fca0000000013 */
[----:B------:R0:W-:Y:S01]  /*1bd0*/  STS.U16 [R12+0x40], R19 ;  /* 0x000040130c007388 */ /* 0x0001e20000000400 */
[----:B------:R-:W-:Y:S08]  /*1be0*/  BAR.SYNC.DEFER_BLOCKING 0x0 ;  /* 0x0000000000007b1d */ /* 0x000ff00000010000 */
[----:B0-----:R-:W0:Y:S01]  /*1bf0*/  LDC.64 R18, c[0x0][0x210] ;  /* 0x00008400ff127b82 */ /* 0x001e220000000a00 */
[----:B------:R-:W1:Y:S01]  /*1c00*/  LDS R27, [R10] ;  /* 0x000000000a1b7984 */ /* 0x000e620000000800 */
[----:B--2---:R-:W-:-:S02]  /*1c10*/  SEL R47, R47, RZ, P0 ;  /* 0x000000ff2f2f7207 */ /* 0x004fc40000000000 */
[----:B------:R-:W-:Y:S02]  /*1c20*/  SEL R16, R43, RZ, P0 ;  /* 0x000000ff2b107207 */ /* 0x000fe40000000000 */
[----:B------:R-:W-:Y:S02]  /*1c30*/  SEL R36, R36, RZ, P0 ;  /* 0x000000ff24247207 */ /* 0x000fe40000000000 */
[----:B------:R-:W-:Y:S01]  /*1c40*/  SEL R39, R39, RZ, P0 ;  /* 0x000000ff27277207 */ /* 0x000fe20000000000 */
[----:B------:R-:W-:Y:S01]  /*1c50*/  IMAD.U32 R47, R47, 0x10000, RZ ;  /* 0x000100002f2f7824 */ /* 0x000fe200078e00ff */
[----:B------:R-:W-:Y:S02]  /*1c60*/  SHF.L.U32 R16, R16, 0x10, RZ ;  /* 0x0000001010107819 */ /* 0x000fe400000006ff */
[----:B------:R-:W-:Y:S01]  /*1c70*/  SEL R38, R38, RZ, P5 ;  /* 0x000000ff26267207 */ /* 0x000fe20002800000 */
[----:B------:R-:W-:Y:S01]  /*1c80*/  IMAD.U32 R36, R36, 0x10000, RZ ;  /* 0x0001000024247824 */ /* 0x000fe200078e00ff */
[----:B------:R-:W-:Y:S01]  /*1c90*/  SEL R23, R23, RZ, P0 ;  /* 0x000000ff17177207 */ /* 0x000fe20000000000 */
[----:B------:R-:W-:Y:S01]  /*1ca0*/  IMAD.U32 R39, R39, 0x10000, RZ ;  /* 0x0001000027277824 */ /* 0x000fe200078e00ff */
[----:B------:R-:W-:Y:S01]  /*1cb0*/  SEL R22, R22, RZ, P0 ;  /* 0x000000ff16167207 */ /* 0x000fe20000000000 */
[----:B0-----:R-:W-:-:S04]  /*1cc0*/  IMAD.WIDE R18, R15, 0x2, R18 ;  /* 0x000000020f127825 */ /* 0x001fc800078e0212 */
[----:B------:R-:W-:Y:S01]  /*1cd0*/  FADD R24, R47, R16 ;  /* 0x000000102f187221 */ /* 0x000fe20000000000 */
[----:B------:R-:W-:Y:S01]  /*1ce0*/  FMUL R16, R20, R17 ;  /* 0x0000001114107220 */ /* 0x000fe20000400000 */
[----:B------:R-:W-:Y:S01]  /*1cf0*/  SHF.L.U32 R23, R23, 0x10, RZ ;  /* 0x0000001017177819 */ /* 0x000fe200000006ff */
[----:B------:R-:W-:Y:S02]  /*1d00*/  IMAD.U32 R38, R38, 0x10000, RZ ;  /* 0x0001000026267824 */ /* 0x000fe400078e00ff */
[----:B------:R-:W-:Y:S01]  /*1d10*/  FADD R20, R36, R39 ;  /* 0x0000002724147221 */ /* 0x000fe20000000000 */
[----:B------:R-:W-:Y:S02]  /*1d20*/  IMAD.U32 R22, R22, 0x10000, RZ ;  /* 0x0001000016167824 */ /* 0x000fe400078e00ff */
[C---:B------:R-:W-:Y:S01]  /*1d30*/  FMUL R24, R17.reuse, R24 ;  /* 0x0000001811187220 */ /* 0x040fe20000400000 */
[----:B------:R-:W-:Y:S01]  /*1d40*/  FADD R21, RZ, R38 ;  /* 0x00000026ff157221 */ /* 0x000fe20000000000 */
[----:B------:R-:W-:Y:S01]  /*1d50*/  FMUL R17, R17, R20 ;  /* 0x0000001411117220 */ /* 0x000fe20000400000 */
[----:B------:R-:W-:Y:S01]  /*1d60*/  FADD R23, RZ, R23 ;  /* 0x00000017ff177221 */ /* 0x000fe20000000000 */
[----:B------:R-:W-:Y:S01]  /*1d70*/  FADD R22, RZ, R22 ;  /* 0x00000016ff167221 */ /* 0x000fe20000000000 */
[----:B------:R-:W-:-:S02]  /*1d80*/  FFMA R16, -R16, R21, RZ ;  /* 0x0000001510107223 */ /* 0x000fc400000001ff */
[----:B------:R-:W-:Y:S01]  /*1d90*/  @P3 FMUL R25, R24, R23 ;  /* 0x0000001718193220 */ /* 0x000fe20000400000 */
[----:B------:R-:W-:Y:S01]  /*1da0*/  @P2 FMUL R16, R17, R22 ;  /* 0x0000001611102220 */ /* 0x000fe20000400000 */
[----:B-1----:R-:W-:Y:S02]  /*1db0*/  @!P1 STG.E desc[UR8][R18.64], R27 ;  /* 0x0000001b12009986 */ /* 0x002fe4000c101908 */
[----:B------:R-:W-:Y:S01]  /*1dc0*/  FFMA R25, R50, R25, R29 ;  /* 0x0000001932197223 */ /* 0x000fe2000000001d */
[----:B------:R-:W-:-:S05]  /*1dd0*/  FFMA R16, R49, R16, R26 ;  /* 0x0000001031107223 */ /* 0x000fca000000001a */
[----:B------:R-:W-:-:S04]  /*1de0*/  F2FP.BF16.F32.PACK_AB R16, R16, R25 ;  /* 0x000000191010723e */ /* 0x000fc800000010ff */
[C---:B------:R-:W-:Y:S01]  /*1df0*/  PRMT R17, R16.reuse, 0x7610, R17 ;  /* 0x0000761010117816 */ /* 0x040fe20000000011 */
[----:B------:R-:W-:Y:S01]  /*1e00*/  BAR.SYNC.DEFER_BLOCKING 0x0 ;  /* 0x0000000000007b1d */ /* 0x000fe20000010000 */
[----:B------:R-:W-:-:S05]  /*1e10*/  PRMT R20, R16, 0x7632, R20 ;  /* 0x0000763210147816 */ /* 0x000fca0000000014 */
[----:B------:R0:W-:Y:S04]  /*1e20*/  STS.U16 [R12], R17 ;  /* 0x000000110c007388 */ /* 0x0001e80000000400 */
[----:B------:R-:W-:Y:S01]  /*1e30*/  STS.U16 [R12+0x40], R20 ;  /* 0x000040140c007388 */ /* 0x000fe20000000400 */
[----:B------:R-:W-:Y:S08]  /*1e40*/  BAR.SYNC.DEFER_BLOCKING 0x0 ;  /* 0x0000000000007b1d */ /* 0x000ff00000010000 */
[----:B0-----:R-:W0:Y:S01]  /*1e50*/  LDC.64 R16, c[0x0][0x218] ;  /* 0x00008600ff107b82 */ /* 0x001e220000000a00 */
[----:B------:R-:W1:Y:S01]  /*1e60*/  LDS R21, [R10] ;  /* 0x000000000a157984 */ /* 0x000e620000000800 */
[----:B------:R-:W-:Y:S01]  /*1e70*/  PLOP3.LUT P6, PT, PT, PT, UP0, 0x80, 0x0 ;  /* 0x000000000000781c */ /* 0x000fe20003fcf008 */
[----:B0-----:R-:W-:Y:S01]  /*1e80*/  IMAD.WIDE R16, R15, 0x2, R16 ;  /* 0x000000020f107825 */ /* 0x001fe200078e0210 */
[----:B------:R-:W-:Y:S01]  /*1e90*/  UPLOP3.LUT UP0, UPT, UPT, UPT, UPT, 0x40, 0x0 ;  /* 0x000000000000789c */ /* 0x000fe20003f0e870 */
[----:B------:R-:W-:-:S03]  /*1ea0*/  UMOV UR4, 0x40 ;  /* 0x0000004000047882 */ /* 0x000fc60000000000 */
[----:B-1----:R0:W-:Y:S07]  /*1eb0*/  @!P1 STG.E desc[UR8][R16.64], R21 ;  /* 0x0000001510009986 */ /* 0x0021ee000c101908 */
[----:B------:R-:W-:Y:S05]  /*1ec0*/  @P6 BRA `(.L_x_0) ;  /* 0xffffffec00206947 */ /* 0x000fea000383ffff */
[----:B------:R-:W-:Y:S05]  /*1ed0*/  EXIT ;  /* 0x000000000000794d */ /* 0x000fea0003800000 */
.L_x_1:
[----:B------:R-:W-:-:S00]  /*1ee0*/  BRA `(.L_x_1) ;  /* 0xfffffffc00fc7947 */ /* 0x000fc0000383ffff */
[----:B------:R-:W-:-:S00]  /*1ef0*/  NOP ;  /* 0x0000000000007918 */ /* 0x000fc00000000000 */
        /* <DEDUP_REMOVED lines=8> */
.L_x_2:


//--------------------- .nv.global.init           --------------------------
	.section	.nv.global.init,"aw",@progbits
.nv.global.init:
	.type		_$_str,@object
	.size		_$_str,(.L_0 - _$_str)
_$_str:
        /*0000*/ 	.byte	0x5f, 0x5f, 0x43, 0x55, 0x44, 0x41, 0x5f, 0x46, 0x54, 0x5a, 0x00
.L_0:


//--------------------- .nv.shared.triton_        --------------------------
	.section	.nv.shared.triton_,"aw",@nobits
	.sectionflags	@""
	.align	16
	.zero		1024


//--------------------- .nv.constant0.triton_     --------------------------
	.section	.nv.constant0.triton_,"a",@progbits
	.sectionflags	@""
	.align	4
.nv.constant0.triton_:
	.zero		616
